	.target	sm_100a

	.elftype	@"ET_EXEC"


//--------------------- .note.nv.tkinfo           --------------------------
	.section	.note.nv.tkinfo,"",@"SHT_NOTE"
	.sectionflags	@"SHF_NOTE_NV_TKINFO"
	.tkinfo
        /*0018*/ 	.word	0x00000081
        /*0030*/ 	.string	""
        /*0030*/ 	.string	"ptxas-blackwell"
        /*0030*/ 	.string	"Cuda compilation tools, release 12.9, V12.9.86"
        /*0030*/ 	.string	"Build cuda_12.9.r12.9/compiler.36037853_0"
        /*0030*/ 	.string	"-v  -suppress-debug-info  -lineinfo  -arch sm_100a "



//--------------------- .note.nv.cuver            --------------------------
	.section	.note.nv.cuver,"",@"SHT_NOTE"
	.sectionflags	@"SHF_NOTE_NV_CUVER"
        /*0018*/ 	.short	0x0001
        /*001a*/ 	.short	0x0064
        /*001c*/ 	.short	0x0001
        /*001e*/ 	.short	0x0000
        /*0020*/ 	.short	0x0001
        /*0022*/ 	.short	0x0000


//--------------------- .nv.info                  --------------------------
	.section	.nv.info,"",@"SHT_CUDA_INFO"
	.align	4


	//----- nvinfo : EIATTR_REGCOUNT
	.align		4
        /*0000*/ 	.byte	0x04, 0x2f
        /*0002*/ 	.short	(.L_4 - .L_3)
	.align		4
.L_3:
        /*0004*/ 	.word	index@(gluon_tcgen05)
        /*0008*/ 	.word	0x00000027


	//----- nvinfo : EIATTR_FRAME_SIZE
	.align		4
.L_4:
        /*000c*/ 	.byte	0x04, 0x11
        /*000e*/ 	.short	(.L_6 - .L_5)
	.align		4
.L_5:
        /*0010*/ 	.word	index@($__internal_2_$__cuda_sm10x_tcgen05_guardrail_trap_unallocated_columns_being_dealloced)
        /*0014*/ 	.word	0x00000000


	//----- nvinfo : EIATTR_FRAME_SIZE
	.align		4
.L_6:
        /*0018*/ 	.byte	0x04, 0x11
        /*001a*/ 	.short	(.L_8 - .L_7)
	.align		4
.L_7:
        /*001c*/ 	.word	index@($__internal_1_$__cuda_sm10x_tcgen05_guardrail_trap_phase_invalid_during_alloc)
        /*0020*/ 	.word	0x00000000


	//----- nvinfo : EIATTR_FRAME_SIZE
	.align		4
.L_8:
        /*0024*/ 	.byte	0x04, 0x11
        /*0026*/ 	.short	(.L_10 - .L_9)
	.align		4
.L_9:
        /*0028*/ 	.word	index@($__internal_0_$__cuda_sm10x_tcgen05_guardrail_trap_col_being_dealloced_not_returned_by_alloc)
        /*002c*/ 	.word	0x00000000


	//----- nvinfo : EIATTR_FRAME_SIZE
	.align		4
.L_10:
        /*0030*/ 	.byte	0x04, 0x11
        /*0032*/ 	.short	(.L_12 - .L_11)
	.align		4
.L_11:
        /*0034*/ 	.word	index@(gluon_tcgen05)
        /*0038*/ 	.word	0x00000000


	//----- nvinfo : EIATTR_MIN_STACK_SIZE
	.align		4
.L_12:
        /*003c*/ 	.byte	0x04, 0x12
        /*003e*/ 	.short	(.L_14 - .L_13)
	.align		4
.L_13:
        /*0040*/ 	.word	index@(gluon_tcgen05)
        /*0044*/ 	.word	0x00000000
.L_14:


//--------------------- .nv.info.gluon_tcgen05    --------------------------
	.section	.nv.info.gluon_tcgen05,"",@"SHT_CUDA_INFO"
	.sectionflags	@""
	.align	4


	//----- nvinfo : EIATTR_CUDA_API_VERSION
	.align		4
        /*0000*/ 	.byte	0x04, 0x37
        /*0002*/ 	.short	(.L_16 - .L_15)
.L_15:
        /*0004*/ 	.word	0x00000081


	//----- nvinfo : EIATTR_KPARAM_INFO
	.align		4
.L_16:
        /*0008*/ 	.byte	0x04, 0x17
        /*000a*/ 	.short	(.L_18 - .L_17)
.L_17:
        /*000c*/ 	.word	0x00000000
        /*0010*/ 	.short	0x000a
        /*0012*/ 	.short	0x0048
        /*0014*/ 	.byte	0x00, 0xf4, 0x21, 0x00


	//----- nvinfo : EIATTR_KPARAM_INFO
	.align		4
.L_18:
        /*0018*/ 	.byte	0x04, 0x17
        /*001a*/ 	.short	(.L_20 - .L_19)
.L_19:
        /*001c*/ 	.word	0x00000000
        /*0020*/ 	.short	0x0009
        /*0022*/ 	.short	0x0040
        /*0024*/ 	.byte	0x00, 0xf4, 0x21, 0x00


	//----- nvinfo : EIATTR_KPARAM_INFO
	.align		4
.L_20:
        /*0028*/ 	.byte	0x04, 0x17
        /*002a*/ 	.short	(.L_22 - .L_21)
.L_21:
        /*002c*/ 	.word	0x00000000
        /*0030*/ 	.short	0x0008
        /*0032*/ 	.short	0x0038
        /*0034*/ 	.byte	0x00, 0xf0, 0x21, 0x00


	//----- nvinfo : EIATTR_KPARAM_INFO
	.align		4
.L_22:
        /*0038*/ 	.byte	0x04, 0x17
        /*003a*/ 	.short	(.L_24 - .L_23)
.L_23:
        /*003c*/ 	.word	0x00000000
        /*0040*/ 	.short	0x0007
        /*0042*/ 	.short	0x0030
        /*0044*/ 	.byte	0x00, 0xf0, 0x21, 0x00


	//----- nvinfo : EIATTR_KPARAM_INFO
	.align		4
.L_24:
        /*0048*/ 	.byte	0x04, 0x17
        /*004a*/ 	.short	(.L_26 - .L_25)
.L_25:
        /*004c*/ 	.word	0x00000000
        /*0050*/ 	.short	0x0006
        /*0052*/ 	.short	0x0028
        /*0054*/ 	.byte	0x00, 0xf0, 0x21, 0x00


	//----- nvinfo : EIATTR_KPARAM_INFO
	.align		4
.L_26:
        /*0058*/ 	.byte	0x04, 0x17
        /*005a*/ 	.short	(.L_28 - .L_27)
.L_27:
        /*005c*/ 	.word	0x00000000
        /*0060*/ 	.short	0x0005
        /*0062*/ 	.short	0x0020
        /*0064*/ 	.byte	0x00, 0xf0, 0x11, 0x00


	//----- nvinfo : EIATTR_KPARAM_INFO
	.align		4
.L_28:
        /*0068*/ 	.byte	0x04, 0x17
        /*006a*/ 	.short	(.L_30 - .L_29)
.L_29:
        /*006c*/ 	.word	0x00000000
        /*0070*/ 	.short	0x0004
        /*0072*/ 	.short	0x001c
        /*0074*/ 	.byte	0x00, 0xf0, 0x11, 0x00


	//----- nvinfo : EIATTR_KPARAM_INFO
	.align		4
.L_30:
        /*0078*/ 	.byte	0x04, 0x17
        /*007a*/ 	.short	(.L_32 - .L_31)
.L_31:
        /*007c*/ 	.word	0x00000000
        /*0080*/ 	.short	0x0003
        /*0082*/ 	.short	0x0018
        /*0084*/ 	.byte	0x00, 0xf0, 0x11, 0x00


	//----- nvinfo : EIATTR_KPARAM_INFO
	.align		4
.L_32:
        /*0088*/ 	.byte	0x04, 0x17
        /*008a*/ 	.short	(.L_34 - .L_33)
.L_33:
        /*008c*/ 	.word	0x00000000
        /*0090*/ 	.short	0x0002
        /*0092*/ 	.short	0x0010
        /*0094*/ 	.byte	0x00, 0xf4, 0x21, 0x00


	//----- nvinfo : EIATTR_KPARAM_INFO
	.align		4
.L_34:
        /*0098*/ 	.byte	0x04, 0x17
        /*009a*/ 	.short	(.L_36 - .L_35)
.L_35:
        /*009c*/ 	.word	0x00000000
        /*00a0*/ 	.short	0x0001
        /*00a2*/ 	.short	0x0008
        /*00a4*/ 	.byte	0x00, 0xf4, 0x21, 0x00


	//----- nvinfo : EIATTR_KPARAM_INFO
	.align		4
.L_36:
        /*00a8*/ 	.byte	0x04, 0x17
        /*00aa*/ 	.short	(.L_38 - .L_37)
.L_37:
        /*00ac*/ 	.word	0x00000000
        /*00b0*/ 	.short	0x0000
        /*00b2*/ 	.short	0x0000
        /*00b4*/ 	.byte	0x00, 0xf4, 0x21, 0x00


	//----- nvinfo : EIATTR_AT_ENTRY_FRAGMENTS
	.align		4
.L_38:
        /*00b8*/ 	.byte	0x04, 0x4f
        /*00ba*/ 	.short	(.L_40 - .L_39)


	//   ....[0]....
.L_39:
        /*00bc*/ 	.word	0x00000004


	//----- nvinfo : EIATTR_RESERVED_SMEM_USED
	.align		4
.L_40:
        /*00c0*/ 	.byte	0x01, 0x41
	.zero		2


	//----- nvinfo : EIATTR_SPARSE_MMA_MASK
	.align		4
        /*00c4*/ 	.byte	0x03, 0x50
        /*00c6*/ 	.short	0x0000


	//----- nvinfo : EIATTR_TCGEN05_1CTA_USED
	.align		4
        /*00c8*/ 	.byte	0x01, 0x51
	.zero		2


	//----- nvinfo : EIATTR_MAXREG_COUNT
	.align		4
        /*00cc*/ 	.byte	0x03, 0x1b
        /*00ce*/ 	.short	0x00ff


	//----- nvinfo : EIATTR_NUM_BARRIERS
	.align		4
        /*00d0*/ 	.byte	0x02, 0x4c
        /*00d2*/ 	.byte	0x01
	.zero		1


	//----- nvinfo : EIATTR_INT_WARP_WIDE_INSTR_OFFSETS
	.align		4
        /*00d4*/ 	.byte	0x04, 0x31
        /*00d6*/ 	.short	(.L_42 - .L_41)


	//   ....[0]....
.L_41:
        /*00d8*/ 	.word	0x00001640


	//   ....[1]....
        /*00dc*/ 	.word	0x00001660


	//   ....[2]....
        /*00e0*/ 	.word	0x000016f0


	//   ....[3]....
        /*00e4*/ 	.word	0x000018a0


	//   ....[4]....
        /*00e8*/ 	.word	0x000018b0


	//   ....[5]....
        /*00ec*/ 	.word	0x000018c0


	//   ....[6]....
        /*00f0*/ 	.word	0x000018d0


	//   ....[7]....
        /*00f4*/ 	.word	0x00001bf0


	//   ....[8]....
        /*00f8*/ 	.word	0x00001c00


	//   ....[9]....
        /*00fc*/ 	.word	0x00001d80


	//   ....[10]....
        /*0100*/ 	.word	0x00001dd0


	//   ....[11]....
        /*0104*/ 	.word	0x00001de0


	//   ....[12]....
        /*0108*/ 	.word	0x00001e10


	//   ....[13]....
        /*010c*/ 	.word	0x00002100


	//   ....[14]....
        /*0110*/ 	.word	0x00002110


	//   ....[15]....
        /*0114*/ 	.word	0x000023d0


	//   ....[16]....
        /*0118*/ 	.word	0x000023e0


	//   ....[17]....
        /*011c*/ 	.word	0x00002720


	//   ....[18]....
        /*0120*/ 	.word	0x00002770


	//----- nvinfo : EIATTR_COOP_GROUP_MASK_REGIDS
	.align		4
.L_42:
        /*0124*/ 	.byte	0x04, 0x29
        /*0126*/ 	.short	(.L_44 - .L_43)


	//   ....[0]....
.L_43:
        /*0128*/ 	.word	0xffffffff


	//   ....[1]....
        /*012c*/ 	.word	0xffffffff


	//   ....[2]....
        /*0130*/ 	.word	0xffffffff


	//   ....[3]....
        /*0134*/ 	.word	0xffffffff


	//   ....[4]....
        /*0138*/ 	.word	0xffffffff


	//   ....[5]....
        /*013c*/ 	.word	0xffffffff


	//   ....[6]....
        /*0140*/ 	.word	0xffffffff


	//   ....[7]....
        /*0144*/ 	.word	0xffffffff


	//   ....[8]....
        /*0148*/ 	.word	0xffffffff


	//   ....[9]....
        /*014c*/ 	.word	0xffffffff


	//----- nvinfo : EIATTR_COOP_GROUP_INSTR_OFFSETS
	.align		4
.L_44:
        /*0150*/ 	.byte	0x04, 0x28
        /*0152*/ 	.short	(.L_46 - .L_45)


	//   ....[0]....
.L_45:
        /*0154*/ 	.word	0x00000050


	//   ....[1]....
        /*0158*/ 	.word	0x00000310


	//   ....[2]....
        /*015c*/ 	.word	0x000004f0


	//   ....[3]....
        /*0160*/ 	.word	0x000009a0


	//   ....[4]....
        /*0164*/ 	.word	0x00000ae0


	//   ....[5]....
        /*0168*/ 	.word	0x00000f50


	//   ....[6]....
        /*016c*/ 	.word	0x00001090


	//   ....[7]....
        /*0170*/ 	.word	0x000014e0


	//   ....[8]....
        /*0174*/ 	.word	0x000025b0


	//   ....[9]....
        /*0178*/ 	.word	0x00002820


	//----- nvinfo : EIATTR_VRC_CTA_INIT_COUNT
	.align		4
.L_46:
        /*017c*/ 	.byte	0x02, 0x4a
        /*017e*/ 	.byte	0x80
	.zero		1


	//----- nvinfo : EIATTR_MBARRIER_INSTR_OFFSETS
	.align		4
        /*0180*/ 	.byte	0x04, 0x39
        /*0182*/ 	.short	(.L_48 - .L_47)


	//   ....[0]....
.L_47:
        /*0184*/ 	.word	0x00001710
        /*0188*/ 	.word	0x000000ff
        /*018c*/ 	.word	0x0000c000
        /*0190*/ 	.short	0x0100
        /*0192*/ 	.byte	0x08
	.zero		1


	//   ....[1]....
        /*0194*/ 	.word	0x00001720
        /*0198*/ 	.word	0x000000ff
        /*019c*/ 	.word	0x0000c010
        /*01a0*/ 	.short	0x0100
        /*01a2*/ 	.byte	0x08
	.zero		1


	//   ....[2]....
        /*01a4*/ 	.word	0x000017d0
        /*01a8*/ 	.word	0x000000ff
        /*01ac*/ 	.word	0x0000c008
        /*01b0*/ 	.short	0x0100
        /*01b2*/ 	.byte	0x08
	.zero		1


	//   ....[3]....
        /*01b4*/ 	.word	0x000017e0
        /*01b8*/ 	.word	0x000000ff
        /*01bc*/ 	.word	0x0000c018
        /*01c0*/ 	.short	0x0100
        /*01c2*/ 	.byte	0x08
	.zero		1


	//   ....[4]....
        /*01c4*/ 	.word	0x000019b0
        /*01c8*/ 	.word	0x000000ff
        /*01cc*/ 	.word	0x0000c000
        /*01d0*/ 	.short	0x010a
        /*01d2*/ 	.byte	0x08
	.zero		1


	//   ....[5]....
        /*01d4*/ 	.word	0x00001c50
        /*01d8*/ 	.word	0x000000ff
        /*01dc*/ 	.word	0x0000c010
        /*01e0*/ 	.short	0x010a
        /*01e2*/ 	.byte	0x08
	.zero		1


	//   ....[6]....
        /*01e4*/ 	.word	0x00001e80
        /*01e8*/ 	.word	0x000000ff
        /*01ec*/ 	.word	0x0000c000
        /*01f0*/ 	.short	0x010a
        /*01f2*/ 	.byte	0x1c
	.zero		1


	//   ....[7]....
        /*01f4*/ 	.word	0x00002150
        /*01f8*/ 	.word	0x000000ff
        /*01fc*/ 	.word	0x0000c010
        /*0200*/ 	.short	0x010a
        /*0202*/ 	.byte	0x1c
	.zero		1


	//   ....[8]....
        /*0204*/ 	.word	0x00002220
        /*0208*/ 	.word	0x000000ff
        /*020c*/ 	.word	0x0000c000
        /*0210*/ 	.short	0x0108
        /*0212*/ 	.byte	0x08
	.zero		1


	//   ....[9]....
        /*0214*/ 	.word	0x00002230
        /*0218*/ 	.word	0x000000ff
        /*021c*/ 	.word	0x0000c010
        /*0220*/ 	.short	0x0108
        /*0222*/ 	.byte	0x08
	.zero		1


	//   ....[10]....
        /*0224*/ 	.word	0x00002280
        /*0228*/ 	.word	0x000000ff
        /*022c*/ 	.word	0x0000c008
        /*0230*/ 	.short	0x0108
        /*0232*/ 	.byte	0x08
	.zero		1


	//   ....[11]....
        /*0234*/ 	.word	0x00002290
        /*0238*/ 	.word	0x000000ff
        /*023c*/ 	.word	0x0000c018
        /*0240*/ 	.short	0x0108
        /*0242*/ 	.byte	0x08
	.zero		1


	//   ....[12]....
        /*0244*/ 	.word	0x00002840
        /*0248*/ 	.word	0x000000ff
        /*024c*/ 	.word	0x0000c000
        /*0250*/ 	.short	0x010a
        /*0252*/ 	.byte	0x08
	.zero		1


	//   ....[13]....
        /*0254*/ 	.word	0x00002870
        /*0258*/ 	.word	0x000000ff
        /*025c*/ 	.word	0x0000c010
        /*0260*/ 	.short	0x010a
        /*0262*/ 	.byte	0x08
	.zero		1


	//   ....[14]....
        /*0264*/ 	.word	0x000028a0
        /*0268*/ 	.word	0x000000ff
        /*026c*/ 	.word	0x0000c000
        /*0270*/ 	.short	0x010a
        /*0272*/ 	.byte	0x1c
	.zero		1


	//   ....[15]....
        /*0274*/ 	.word	0x000028d0
        /*0278*/ 	.word	0x000000ff
        /*027c*/ 	.word	0x0000c010
        /*0280*/ 	.short	0x010a
        /*0282*/ 	.byte	0x1c
	.zero		1


	//----- nvinfo : EIATTR_NUM_MBARRIERS
	.align		4
.L_48:
        /*0284*/ 	.byte	0x03, 0x38
        /*0286*/ 	.short	0x0004


	//----- nvinfo : EIATTR_EXIT_INSTR_OFFSETS
	.align		4
        /*0288*/ 	.byte	0x04, 0x1c
        /*028a*/ 	.short	(.L_50 - .L_49)


	//   ....[0]....
.L_49:
        /*028c*/ 	.word	0x00002830


	//----- nvinfo : EIATTR_REQNTID
	.align		4
.L_50:
        /*0290*/ 	.byte	0x04, 0x10
        /*0292*/ 	.short	(.L_52 - .L_51)
.L_51:
        /*0294*/ 	.word	0x00000100
        /*0298*/ 	.word	0x00000001
        /*029c*/ 	.word	0x00000001


	//----- nvinfo : EIATTR_CRS_STACK_SIZE
	.align		4
.L_52:
        /*02a0*/ 	.byte	0x04, 0x1e
        /*02a2*/ 	.short	(.L_54 - .L_53)
.L_53:
        /*02a4*/ 	.word	0x00000000


	//----- nvinfo : EIATTR_CBANK_PARAM_SIZE
	.align		4
.L_54:
        /*02a8*/ 	.byte	0x03, 0x19
        /*02aa*/ 	.short	0x0050


	//----- nvinfo : EIATTR_PARAM_CBANK
	.align		4
        /*02ac*/ 	.byte	0x04, 0x0a
        /*02ae*/ 	.short	(.L_56 - .L_55)
	.align		4
.L_55:
        /*02b0*/ 	.word	index@(.nv.constant0.gluon_tcgen05)
        /*02b4*/ 	.short	0x0380
        /*02b6*/ 	.short	0x0050


	//----- nvinfo : EIATTR_SW_WAR
	.align		4
.L_56:
        /*02b8*/ 	.byte	0x04, 0x36
        /*02ba*/ 	.short	(.L_58 - .L_57)
.L_57:
        /*02bc*/ 	.word	0x00000008
.L_58:


//--------------------- .nv.compat                --------------------------
	.section	.nv.compat,"",@"SHT_CUDA_COMPAT_INFO"
	.align	4
        /*0000*/ 	.byte	0x02, 0x02, 0x02, 0x00, 0x02, 0x05, 0x05, 0x00, 0x02, 0x03, 0x03, 0x00, 0x02, 0x06, 0x01, 0x00


//--------------------- .nv.callgraph             --------------------------
	.section	.nv.callgraph,"",@"SHT_CUDA_CALLGRAPH"
	.align	4
	.sectionentsize	8
	.align		4
        /*0000*/ 	.word	0x00000000
	.align		4
        /*0004*/ 	.word	0xffffffff
	.align		4
        /*0008*/ 	.word	0x00000000
	.align		4
        /*000c*/ 	.word	0xfffffffe
	.align		4
        /*0010*/ 	.word	0x00000000
	.align		4
        /*0014*/ 	.word	0xfffffffd
	.align		4
        /*0018*/ 	.word	0x00000000
	.align		4
        /*001c*/ 	.word	0xfffffffc


//--------------------- .text.gluon_tcgen05       --------------------------
	.section	.text.gluon_tcgen05,"ax",@progbits
	.align	128
        .global         gluon_tcgen05
        .type           gluon_tcgen05,@function
        .size           gluon_tcgen05,(.L_x_77 - gluon_tcgen05)
        .other          gluon_tcgen05,@"STO_CUDA_ENTRY STV_DEFAULT"
gluon_tcgen05:
.text.gluon_tcgen05:
[----:B------:R-:W1:Y:S01]  /*0000*/  LDC R1, c[0x0][0x37c] ;  /* 0x0000df00ff017b82 */ /* 0x000e620000000800 */
[----:B------:R-:W2:Y:S02]  /*0010*/  S2R R0, SR_TID.X ;  /* 0x0000000000007919 */ /* 0x000ea40000002100 */
[----:B--2---:R-:W-:-:S13]  /*0020*/  ISETP.GE.U32.AND P2, PT, R0, 0x20, PT ;  /* 0x000000200000780c */ /* 0x004fda0003f46070 */
[----:B------:R-:W-:Y:S05]  /*0030*/  @P2 BRA `(.L_x_0) ;  /* 0x0000000000b82947 */ /* 0x000fea0003800000 */
[----:B------:R-:W2:Y:S01]  /*0040*/  S2UR UR6, SR_CgaCtaId ;  /* 0x00000000000679c3 */ /* 0x000ea20000008800 */
[----:B------:R-:W-:Y:S01]  /*0050*/  NOP ;  /* 0x0000000000007918 */ /* 0x000fe20000000000 */
[----:B------:R-:W-:Y:S02]  /*0060*/  UMOV UR4, 0x40 ;  /* 0x0000004000047882 */ /* 0x000fe40000000000 */
[----:B--2---:R-:W-:-:S09]  /*0070*/  ULEA UR4, UR6, UR4, 0x18 ;  /* 0x0000000406047291 */ /* 0x004fd2000f8ec0ff */
[----:B------:R-:W2:Y:S01]  /*0080*/  LDS.U8 R2, [UR4] ;  /* 0x00000004ff027984 */ /* 0x000ea20008000000 */
[----:B------:R-:W-:Y:S02]  /*0090*/  UMOV UR4, 0x400 ;  /* 0x0000040000047882 */ /* 0x000fe40000000000 */
[----:B------:R-:W-:Y:S01]  /*00a0*/  ULEA UR4, UR6, UR4, 0x18 ;  /* 0x0000000406047291 */ /* 0x000fe2000f8ec0ff */
[----:B--2---:R-:W-:-:S13]  /*00b0*/  ISETP.NE.AND P0, PT, R2, RZ, PT ;  /* 0x000000ff0200720c */ /* 0x004fda0003f05270 */
[----:B------:R-:W-:Y:S05]  /*00c0*/  @P0 BRA `(.L_x_1) ;  /* 0x00000000007c0947 */ /* 0x000fea0003800000 */
[----:B------:R-:W-:-:S13]  /*00d0*/  ELECT P0, URZ, PT ;  /* 0x0000000000ff782f */ /* 0x000fda0003800000 */
[----:B------:R-:W-:Y:S05]  /*00e0*/  @!P0 BRA `(.L_x_2) ;  /* 0x0000000000848947 */ /* 0x000fea0003800000 */
[----:B------:R-:W-:Y:S01]  /*00f0*/  UMOV UR5, 0x2 ;  /* 0x0000000200057882 */ /* 0x000fe20000000000 */
[----:B------:R-:W-:Y:S02]  /*0100*/  IMAD.MOV.U32 R5, RZ, RZ, 0x1 ;  /* 0x00000001ff057424 */ /* 0x000fe400078e00ff */
[----:B------:R-:W-:Y:S02]  /*0110*/  IMAD.MOV.U32 R3, RZ, RZ, 0x3 ;  /* 0x00000003ff037424 */ /* 0x000fe400078e00ff */
[----:B------:R-:W-:Y:S04]  /*0120*/  DEPBAR.LE SB2, 0x36 ;  /* 0x0000ad800000791a */ /* 0x000fe80000000000 */
[----:B------:R-:W2:Y:S02]  /*0130*/  UTCATOMSWS.FIND_AND_SET.ALIGN UP0, UR5, UR5 ;  /* 0x00000005000575e3 */ /* 0x000ea40008000800 */
[----:B--2---:R-:W-:-:S04]  /*0140*/  PLOP3.LUT P0, PT, PT, PT, UP0, 0x80, 0x8 ;  /* 0x000000000008781c */ /* 0x004fc80003f0f008 */
[----:B------:R-:W-:-:S04]  /*0150*/  SEL R2, RZ, 0xffffffff, !P0 ;  /* 0xffffffffff027807 */ /* 0x000fc80004000000 */
[----:B------:R-:W-:Y:S01]  /*0160*/  ISETP.NE.AND P0, PT, R2, RZ, PT ;  /* 0x000000ff0200720c */ /* 0x000fe20003f05270 */
[----:B------:R-:W-:-:S12]  /*0170*/  IMAD.U32 R2, RZ, RZ, UR5 ;  /* 0x00000005ff027e24 */ /* 0x000fd8000f8e00ff */
[----:B------:R-:W-:Y:S05]  /*0180*/  @P0 BRA `(.L_x_3) ;  /* 0x0000000000240947 */ /* 0x000fea0003800000 */
.L_x_4:
[----:B------:R-:W-:Y:S05]  /*0190*/  NANOSLEEP 0x64 ;  /* 0x000000640000795d */ /* 0x000fea0003800000 */
[----:B------:R-:W-:-:S05]  /*01a0*/  UMOV UR5, 0x2 ;  /* 0x0000000200057882 */ /* 0x000fca0000000000 */
[----:B------:R-:W-:Y:S04]  /*01b0*/  DEPBAR.LE SB2, 0x36 ;  /* 0x0000ad800000791a */ /* 0x000fe80000000000 */
[----:B------:R-:W2:Y:S02]  /*01c0*/  UTCATOMSWS.FIND_AND_SET.ALIGN UP0, UR5, UR5 ;  /* 0x00000005000575e3 */ /* 0x000ea40008000800 */
[----:B--2---:R-:W-:-:S04]  /*01d0*/  PLOP3.LUT P0, PT, PT, PT, UP0, 0x80, 0x8 ;  /* 0x000000000008781c */ /* 0x004fc80003f0f008 */
[----:B------:R-:W-:-:S04]  /*01e0*/  SEL R2, RZ, 0xffffffff, !P0 ;  /* 0xffffffffff027807 */ /* 0x000fc80004000000 */
[----:B------:R-:W-:Y:S01]  /*01f0*/  ISETP.NE.AND P0, PT, R2, RZ, PT ;  /* 0x000000ff0200720c */ /* 0x000fe20003f05270 */
[----:B------:R-:W-:-:S12]  /*0200*/  IMAD.U32 R2, RZ, RZ, UR5 ;  /* 0x00000005ff027e24 */ /* 0x000fd8000f8e00ff */
[----:B------:R-:W-:Y:S05]  /*0210*/  @!P0 BRA `(.L_x_4) ;  /* 0xfffffffc00dc8947 */ /* 0x000fea000383ffff */
.L_x_3:
[C---:B------:R-:W-:Y:S01]  /*0220*/  VIADD R4, R2.reuse, 0x10 ;  /* 0x0000001002047836 */ /* 0x040fe20000000000 */
[----:B------:R-:W-:Y:S01]  /*0230*/  UMOV UR5, 0x50 ;  /* 0x0000005000057882 */ /* 0x000fe20000000000 */
[----:B------:R-:W-:Y:S01]  /*0240*/  SHF.L.U32 R3, R3, R2, RZ ;  /* 0x0000000203037219 */ /* 0x000fe200000006ff */
[----:B------:R-:W-:Y:S01]  /*0250*/  ULEA UR5, UR6, UR5, 0x18 ;  /* 0x0000000506057291 */ /* 0x000fe2000f8ec0ff */
[----:B------:R-:W-:Y:S01]  /*0260*/  IMAD.SHL.U32 R2, R2, 0x20, RZ ;  /* 0x0000002002027824 */ /* 0x000fe200078e00ff */
[----:B------:R-:W-:-:S04]  /*0270*/  SHF.L.U32 R4, R5, R4, RZ ;  /* 0x0000000405047219 */ /* 0x000fc800000006ff */
[----:B------:R-:W-:-:S05]  /*0280*/  LOP3.LUT R3, R4, R3, RZ, 0xfc, !PT ;  /* 0x0000000304037212 */ /* 0x000fca00078efcff */
[----:B------:R2:W-:Y:S04]  /*0290*/  ATOMS.OR RZ, [UR5], R3 ;  /* 0x00000003ffff798c */ /* 0x0005e8000b000005 */
[----:B------:R2:W-:Y:S01]  /*02a0*/  STS [UR4], R2 ;  /* 0x00000002ff007988 */ /* 0x0005e20008000804 */
[----:B------:R-:W-:Y:S05]  /*02b0*/  BRA `(.L_x_2) ;  /* 0x0000000000107947 */ /* 0x000fea0003800000 */
.L_x_1:
[----:B------:R-:W-:Y:S01]  /*02c0*/  IMAD.MOV.U32 R3, RZ, RZ, -0x1 ;  /* 0xffffffffff037424 */ /* 0x000fe200078e00ff */
[----:B------:R-:W-:-:S04]  /*02d0*/  MOV R2, 0x300 ;  /* 0x0000030000027802 */ /* 0x000fc80000000f00 */
[----:B------:R2:W-:Y:S03]  /*02e0*/  STS [UR4], R3 ;  /* 0x00000003ff007988 */ /* 0x0005e60008000804 */
[----:B-12---:R-:W-:Y:S05]  /*02f0*/  CALL.REL.NOINC `($__internal_1_$__cuda_sm10x_tcgen05_guardrail_trap_phase_invalid_during_alloc) ;  /* 0x00000024008c7944 */ /* 0x006fea0003c00000 */
.L_x_2:
[----:B------:R-:W-:Y:S05]  /*0300*/  WARPSYNC.ALL ;  /* 0x0000000000007948 */ /* 0x000fea0003800000 */
[----:B------:R-:W-:Y:S01]  /*0310*/  NOP ;  /* 0x0000000000007918 */ /* 0x000fe20000000000 */
.L_x_0:
[----:B------:R-:W3:Y:S08]  /*0320*/  S2UR UR4, SR_CgaCtaId ;  /* 0x00000000000479c3 */ /* 0x000ef00000008800 */
[----:B------:R-:W-:Y:S01]  /*0330*/  BAR.SYNC.DEFER_BLOCKING 0x0 ;  /* 0x0000000000007b1d */ /* 0x000fe20000010000 */
[----:B------:R-:W-:-:S05]  /*0340*/  LOP3.LUT R36, R0, 0xff, RZ, 0xc0, !PT ;  /* 0x000000ff00247812 */ /* 0x000fca00078ec0ff */
[----:B------:R-:W-:Y:S02]  /*0350*/  UMOV UR8, 0x400 ;  /* 0x0000040000087882 */ /* 0x000fe40000000000 */
[----:B------:R-:W4:Y:S08]  /*0360*/  LDC R8, c[0x0][0x3a0] ;  /* 0x0000e800ff087b82 */ /* 0x000f300000000800 */
[----:B------:R-:W5:Y:S01]  /*0370*/  S2UR UR9, SR_CTAID.Y ;  /* 0x00000000000979c3 */ /* 0x000f620000002600 */
[----:B---3--:R-:W-:-:S09]  /*0380*/  ULEA UR8, UR4, UR8, 0x18 ;  /* 0x0000000804087291 */ /* 0x008fd2000f8ec0ff */
[----:B------:R-:W3:Y:S01]  /*0390*/  LDS R4, [UR8] ;  /* 0x00000008ff047984 */ /* 0x000ee20008000800 */
[----:B------:R-:W-:Y:S06]  /*03a0*/  BAR.SYNC.DEFER_BLOCKING 0x0 ;  /* 0x0000000000007b1d */ /* 0x000fec0000010000 */
[----:B------:R-:W-:Y:S05]  /*03b0*/  @P2 BRA `(.L_x_5) ;  /* 0x0000000000182947 */ /* 0x000fea0003800000 */
[----:B------:R-:W-:Y:S01]  /*03c0*/  ELECT P0, URZ, PT ;  /* 0x0000000000ff782f */ /* 0x000fe20003800000 */
[----:B--2---:R-:W-:Y:S01]  /*03d0*/  IMAD.MOV.U32 R2, RZ, RZ, 0x1 ;  /* 0x00000001ff027424 */ /* 0x004fe200078e00ff */
[----:B------:R-:W-:Y:S01]  /*03e0*/  UMOV UR5, 0x40 ;  /* 0x0000004000057882 */ /* 0x000fe20000000000 */
[----:B------:R-:W-:Y:S01]  /*03f0*/  UVIRTCOUNT.DEALLOC.SMPOOL 0x80 ;  /* 0x000000800000784c */ /* 0x000fe20000000000 */
[----:B------:R-:W-:-:S09]  /*0400*/  ULEA UR5, UR4, UR5, 0x18 ;  /* 0x0000000504057291 */ /* 0x000fd2000f8ec0ff */
[----:B------:R2:W-:Y:S03]  /*0410*/  @P0 STS.U8 [UR5], R2 ;  /* 0x00000002ff000988 */ /* 0x0005e60008000005 */
.L_x_5:
[----:B------:R-:W2:Y:S01]  /*0420*/  S2UR UR4, SR_CTAID.Z ;  /* 0x00000000000479c3 */ /* 0x000ea20000002700 */
[----:B------:R-:W5:Y:S01]  /*0430*/  LDCU UR5, c[0x0][0x370] ;  /* 0x00006e00ff0577ac */ /* 0x000f620008000800 */
[----:B------:R-:W-:Y:S01]  /*0440*/  ISETP.GE.U32.AND P0, PT, R36, 0x20, PT ;  /* 0x000000202400780c */ /* 0x000fe20003f06070 */
[----:B----4-:R-:W-:Y:S01]  /*0450*/  VIADD R6, R8, 0xffffffff ;  /* 0xffffffff08067836 */ /* 0x010fe20000000000 */
[C---:B------:R-:W-:Y:S01]  /*0460*/  ISETP.NE.U32.AND P3, PT, R36.reuse, RZ, PT ;  /* 0x000000ff2400720c */ /* 0x040fe20003f65070 */
[----:B------:R-:W2:Y:S02]  /*0470*/  LDCU UR6, c[0x0][0x374] ;  /* 0x00006e80ff0677ac */ /* 0x000ea40008000800 */
[----:B--2---:R-:W-:Y:S01]  /*0480*/  LEA R3, R36, UR8, 0x2 ;  /* 0x0000000824037c11 */ /* 0x004fe2000f8e10ff */
[----:B------:R-:W-:Y:S01]  /*0490*/  BSSY.RECONVERGENT B0, `(.L_x_6) ;  /* 0x0000015000007945 */ /* 0x000fe20003800200 */
[----:B------:R-:W5:Y:S01]  /*04a0*/  S2UR UR7, SR_CTAID.X ;  /* 0x00000000000779c3 */ /* 0x000f620000002500 */
[----:B------:R-:W2:Y:S01]  /*04b0*/  LDCU.64 UR20, c[0x0][0x3c0] ;  /* 0x00007800ff1477ac */ /* 0x000ea20008000a00 */
[----:B---3--:R-:W-:-:S04]  /*04c0*/  R2UR UR23, R4 ;  /* 0x00000000041772ca */ /* 0x008fc800000e0000 */
[----:B------:R3:W-:Y:S02]  /*04d0*/  @!P0 STS [R3], RZ ;  /* 0x000000ff03008388 */ /* 0x0007e40000000800 */
[----:B------:R-:W4:Y:S01]  /*04e0*/  LDC R2, c[0x0][0x398] ;  /* 0x0000e600ff027b82 */ /* 0x000f220000000800 */
[----:B------:R-:W-:Y:S01]  /*04f0*/  NOP ;  /* 0x0000000000007918 */ /* 0x000fe20000000000 */
[----:B------:R3:W-:Y:S01]  /*0500*/  @!P3 STS [UR8+0x20], R6 ;  /* 0x00002006ff00b988 */ /* 0x0007e20008000808 */
[----:B-----5:R-:W-:-:S04]  /*0510*/  UIMAD UR4, UR4, UR6, UR9 ;  /* 0x00000006040472a4 */ /* 0x020fc8000f8e0209 */
[----:B------:R-:W-:-:S04]  /*0520*/  UIMAD UR4, UR4, UR5, UR7 ;  /* 0x00000005040472a4 */ /* 0x000fc8000f8e0207 */
[----:B------:R-:W-:-:S04]  /*0530*/  UIMAD UR4, UR4, 0x180, URZ ;  /* 0x00000180040478a4 */ /* 0x000fc8000f8e02ff */
[----:B--2---:R-:W-:Y:S01]  /*0540*/  UIADD3 UR24, UP0, UPT, UR4, UR20, URZ ;  /* 0x0000001404187290 */ /* 0x004fe2000ff1e0ff */
[----:B----4-:R-:W-:-:S03]  /*0550*/  VIADD R2, R2, 0xffffffff ;  /* 0xffffffff02027836 */ /* 0x010fc60000000000 */
[----:B------:R-:W-:Y:S01]  /*0560*/  ULEA.HI.X.SX32 UR25, UR4, UR21, 0x1, UP0 ;  /* 0x0000001504197291 */ /* 0x000fe200080f0eff */
[----:B---3--:R-:W-:Y:S11]  /*0570*/  @P3 BRA `(.L_x_7) ;  /* 0x0000000000183947 */ /* 0x008ff60003800000 */
[----:B------:R-:W2:Y:S01]  /*0580*/  LDS R4, [UR8+0x8] ;  /* 0x00000808ff047984 */ /* 0x000ea20008000800 */
[----:B------:R-:W3:Y:S01]  /*0590*/  LDC.64 R10, c[0x0][0x380] ;  /* 0x0000e000ff0a7b82 */ /* 0x000ee20000000a00 */
[----:B------:R-:W-:Y:S02]  /*05a0*/  IMAD.MOV.U32 R5, RZ, RZ, 0x70 ;  /* 0x00000070ff057424 */ /* 0x000fe400078e00ff */
[----:B---3--:R3:W-:Y:S03]  /*05b0*/  STS.64 [UR8], R10 ;  /* 0x0000000aff007988 */ /* 0x0087e60008000a08 */
[----:B--2---:R-:W-:-:S05]  /*05c0*/  LOP3.LUT R4, R4, 0x10, R5, 0xd8, !PT ;  /* 0x0000001004047812 */ /* 0x004fca00078ed805 */
[----:B------:R3:W-:Y:S02]  /*05d0*/  STS [UR8+0x8], R4 ;  /* 0x00000804ff007988 */ /* 0x0007e40008000808 */
.L_x_7:
[----:B------:R-:W-:Y:S05]  /*05e0*/  BSYNC.RECONVERGENT B0 ;  /* 0x0000000000007941 */ /* 0x000fea0003800200 */
.L_x_6:
[----:B------:R-:W-:Y:S04]  /*05f0*/  BSSY.RECONVERGENT B0, `(.L_x_8) ;  /* 0x000000a000007945 */ /* 0x000fe80003800200 */
[----:B------:R-:W-:Y:S05]  /*0600*/  @P3 BRA `(.L_x_9) ;  /* 0x0000000000203947 */ /* 0x000fea0003800000 */
[----:B---3--:R-:W2:Y:S01]  /*0610*/  LDS R4, [UR8+0x34] ;  /* 0x00003408ff047984 */ /* 0x008ea20008000800 */
[----:B------:R-:W-:Y:S02]  /*0620*/  IMAD.MOV.U32 R5, RZ, RZ, 0x7f000000 ;  /* 0x7f000000ff057424 */ /* 0x000fe400078e00ff */
[----:B------:R-:W-:Y:S01]  /*0630*/  @!P3 IMAD.MOV.U32 R7, RZ, RZ, 0x7f ;  /* 0x0000007fff07b424 */ /* 0x000fe200078e00ff */
[----:B------:R-:W3:Y:S02]  /*0640*/  @!P3 LDS R10, [UR8+0x38] ;  /* 0x00003808ff0ab984 */ /* 0x000ee40008000800 */
[----:B--2---:R-:W-:Y:S02]  /*0650*/  LOP3.LUT R4, R4, 0xff000000, R5, 0xb8, !PT ;  /* 0xff00000004047812 */ /* 0x004fe400078eb805 */
[----:B---3--:R-:W-:-:S03]  /*0660*/  @!P3 LOP3.LUT R5, R10, 0xff, R7, 0xb8, !PT ;  /* 0x000000ff0a05b812 */ /* 0x008fc600078eb807 */
[----:B------:R2:W-:Y:S04]  /*0670*/  STS [UR8+0x34], R4 ;  /* 0x00003404ff007988 */ /* 0x0005e80008000808 */
[----:B------:R2:W-:Y:S02]  /*0680*/  @!P3 STS [UR8+0x38], R5 ;  /* 0x00003805ff00b988 */ /* 0x0005e40008000808 */
.L_x_9:
[----:B------:R-:W-:Y:S05]  /*0690*/  BSYNC.RECONVERGENT B0 ;  /* 0x0000000000007941 */ /* 0x000fea0003800200 */
.L_x_8:
[----:B------:R-:W-:Y:S04]  /*06a0*/  BSSY.RECONVERGENT B0, `(.L_x_10) ;  /* 0x000000a000007945 */ /* 0x000fe80003800200 */
[----:B------:R-:W-:Y:S05]  /*06b0*/  @P3 BRA `(.L_x_11) ;  /* 0x0000000000203947 */ /* 0x000fea0003800000 */
[----:B--23--:R-:W2:Y:S01]  /*06c0*/  LDS R4, [UR8+0x1c] ;  /* 0x00001c08ff047984 */ /* 0x00cea20008000800 */
[----:B------:R-:W3:Y:S03]  /*06d0*/  LDC.64 R10, c[0x0][0x3a8] ;  /* 0x0000ea00ff0a7b82 */ /* 0x000ee60000000a00 */
[----:B------:R4:W-:Y:S01]  /*06e0*/  STS [UR8+0x24], R2 ;  /* 0x00002402ff007988 */ /* 0x0009e20008000808 */
[--C-:B---3--:R-:W-:Y:S02]  /*06f0*/  SHF.R.U32.HI R7, RZ, 0x4, R11.reuse ;  /* 0x00000004ff077819 */ /* 0x108fe4000001160b */
[----:B------:R-:W-:-:S05]  /*0700*/  SHF.R.U64 R5, R10, 0x4, R11 ;  /* 0x000000040a057819 */ /* 0x000fca000000120b */
[----:B------:R4:W-:Y:S01]  /*0710*/  STS [UR8+0xc], R5 ;  /* 0x00000c05ff007988 */ /* 0x0009e20008000808 */
[----:B--2---:R-:W-:-:S05]  /*0720*/  LOP3.LUT R4, R4, 0xf, R7, 0xb8, !PT ;  /* 0x0000000f04047812 */ /* 0x004fca00078eb807 */
[----:B------:R4:W-:Y:S02]  /*0730*/  STS [UR8+0x1c], R4 ;  /* 0x00001c04ff007988 */ /* 0x0009e40008000808 */
.L_x_11:
[----:B------:R-:W-:Y:S05]  /*0740*/  BSYNC.RECONVERGENT B0 ;  /* 0x0000000000007941 */ /* 0x000fea0003800200 */
.L_x_10:
[----:B------:R-:W-:Y:S04]  /*0750*/  BSSY.RECONVERGENT B1, `(.L_x_12) ;  /* 0x000001d000017945 */ /* 0x000fe80003800200 */
[----:B------:R-:W-:Y:S04]  /*0760*/  BSSY.RELIABLE B0, `(.L_x_13) ;  /* 0x0000018000007945 */ /* 0x000fe80003800100 */
[----:B------:R-:W-:Y:S05]  /*0770*/  @P3 BRA `(.L_x_14) ;  /* 0x00000000001c3947 */ /* 0x000fea0003800000 */
[----:B--234-:R-:W2:Y:S02]  /*0780*/  LDS R4, [UR8+0x34] ;  /* 0x00003408ff047984 */ /* 0x01cea40008000800 */
[----:B--2---:R-:W-:-:S05]  /*0790*/  LOP3.LUT R4, R4, 0x7, RZ, 0xb8, !PT ;  /* 0x0000000704047812 */ /* 0x004fca00078eb8ff */
[----:B------:R2:W-:Y:S01]  /*07a0*/  STS [UR8+0x34], R4 ;  /* 0x00003404ff007988 */ /* 0x0005e20008000808 */
[----:B------:R-:W-:Y:S05]  /*07b0*/  @P3 BRA `(.L_x_15) ;  /* 0x00000000001c3947 */ /* 0x000fea0003800000 */
[----:B--2---:R-:W2:Y:S02]  /*07c0*/  LDS R4, [UR8+0x34] ;  /* 0x00003408ff047984 */ /* 0x004ea40008000800 */
[----:B--2---:R-:W-:-:S05]  /*07d0*/  LOP3.LUT R4, R4, 0x38, RZ, 0xb8, !PT ;  /* 0x0000003804047812 */ /* 0x004fca00078eb8ff */
[----:B------:R5:W-:Y:S02]  /*07e0*/  STS [UR8+0x34], R4 ;  /* 0x00003404ff007988 */ /* 0x000be40008000808 */
.L_x_14:
[----:B------:R-:W-:Y:S05]  /*07f0*/  @P3 BRA `(.L_x_16) ;  /* 0x00000000001c3947 */ /* 0x000fea0003800000 */
[----:B--2345:R-:W2:Y:S02]  /*0800*/  LDS R4, [UR8+0x8] ;  /* 0x00000808ff047984 */ /* 0x03cea40008000800 */
[----:B--2---:R-:W-:-:S05]  /*0810*/  LOP3.LUT R4, R4, 0x780, RZ, 0xb8, !PT ;  /* 0x0000078004047812 */ /* 0x004fca00078eb8ff */
[----:B------:R3:W-:Y:S02]  /*0820*/  STS [UR8+0x8], R4 ;  /* 0x00000804ff007988 */ /* 0x0007e40008000808 */
.L_x_15:
[----:B------:R-:W-:Y:S05]  /*0830*/  @P3 BRA `(.L_x_17) ;  /* 0x0000000000283947 */ /* 0x000fea0003800000 */
[----:B--23--:R-:W2:Y:S02]  /*0840*/  LDS R4, [UR8+0x8] ;  /* 0x00000808ff047984 */ /* 0x00cea40008000800 */
[----:B--2---:R-:W-:-:S05]  /*0850*/  LOP3.LUT R4, R4, 0x1800, RZ, 0xb8, !PT ;  /* 0x0000180004047812 */ /* 0x004fca00078eb8ff */
[----:B------:R2:W-:Y:S02]  /*0860*/  STS [UR8+0x8], R4 ;  /* 0x00000804ff007988 */ /* 0x0005e40008000808 */
.L_x_16:
[----:B------:R-:W-:Y:S05]  /*0870*/  @P3 BREAK.RELIABLE B0 ;  /* 0x0000000000003942 */ /* 0x000fea0003800100 */
[----:B------:R-:W-:Y:S05]  /*0880*/  @P3 BRA `(.L_x_18) ;  /* 0x0000000000243947 */ /* 0x000fea0003800000 */
[----:B--2-4-:R-:W2:Y:S01]  /*0890*/  LDS R5, [UR8+0x8] ;  /* 0x00000808ff057984 */ /* 0x014ea20008000800 */
[----:B---3-5:R-:W-:-:S05]  /*08a0*/  IMAD.MOV.U32 R4, RZ, RZ, 0x6000 ;  /* 0x00006000ff047424 */ /* 0x028fca00078e00ff */
[----:B--2---:R-:W-:-:S04]  /*08b0*/  LOP3.LUT R4, R5, 0x6000, R4, 0xd8, !PT ;  /* 0x0000600005047812 */ /* 0x004fc800078ed804 */
[----:B------:R-:W-:-:S05]  /*08c0*/  LOP3.LUT R4, R4, 0x400000, RZ, 0xb8, !PT ;  /* 0x0040000004047812 */ /* 0x000fca00078eb8ff */
[----:B------:R4:W-:Y:S02]  /*08d0*/  STS [UR8+0x8], R4 ;  /* 0x00000804ff007988 */ /* 0x0009e40008000808 */
.L_x_17:
[----:B------:R-:W-:Y:S05]  /*08e0*/  BSYNC.RELIABLE B0 ;  /* 0x0000000000007941 */ /* 0x000fea0003800100 */
.L_x_13:
[----:B--234-:R-:W2:Y:S02]  /*08f0*/  @!P3 LDS R4, [UR8+0x8] ;  /* 0x00000808ff04b984 */ /* 0x01cea40008000800 */
[----:B--2---:R-:W-:-:S05]  /*0900*/  @!P3 LOP3.LUT R4, R4, 0x8000, RZ, 0xb8, !PT ;  /* 0x000080000404b812 */ /* 0x004fca00078eb8ff */
[----:B------:R2:W-:Y:S02]  /*0910*/  @!P3 STS [UR8+0x8], R4 ;  /* 0x00000804ff00b988 */ /* 0x0005e40008000808 */
.L_x_18:
[----:B------:R-:W-:Y:S05]  /*0920*/  BSYNC.RECONVERGENT B1 ;  /* 0x0000000000017941 */ /* 0x000fea0003800200 */
.L_x_12:
[----:B------:R-:W-:Y:S05]  /*0930*/  WARPSYNC.ALL ;  /* 0x0000000000007948 */ /* 0x000fea0003800000 */
[----:B------:R-:W-:Y:S01]  /*0940*/  NOP ;  /* 0x0000000000007918 */ /* 0x000fe20000000000 */
[----:B------:R-:W2:Y:S02]  /*0950*/  LDC R7, c[0x0][0x39c] ;  /* 0x0000e700ff077b82 */ /* 0x000ea40000000800 */
[----:B--2---:R-:W-:Y:S01]  /*0960*/  VIADD R7, R7, 0xffffffff ;  /* 0xffffffff07077836 */ /* 0x004fe20000000000 */
[----:B------:R-:W-:Y:S06]  /*0970*/  @P0 BRA `(.L_x_19) ;  /* 0x0000000000300947 */ /* 0x000fec0003800000 */
[----:B---345:R-:W2:Y:S01]  /*0980*/  S2R R4, SR_LANEID ;  /* 0x0000000000047919 */ /* 0x038ea20000000000 */
[----:B------:R-:W-:Y:S05]  /*0990*/  WARPSYNC.ALL ;  /* 0x0000000000007948 */ /* 0x000fea0003800000 */
[----:B------:R-:W-:Y:S01]  /*09a0*/  NOP ;  /* 0x0000000000007918 */ /* 0x000fe20000000000 */
[----:B--2---:R-:W-:-:S05]  /*09b0*/  IMAD.SHL.U32 R9, R4, 0x4, RZ ;  /* 0x0000000404097824 */ /* 0x004fca00078e00ff */
[----:B------:R-:W2:Y:S01]  /*09c0*/  LDS R11, [R9+UR8] ;  /* 0x00000008090b7984 */ /* 0x000ea20008000800 */
[----:B------:R-:W-:-:S05]  /*09d0*/  IADD3 R4, P1, PT, R9, UR24, RZ ;  /* 0x0000001809047c10 */ /* 0x000fca000ff3e0ff */
[----:B------:R-:W-:-:S05]  /*09e0*/  IMAD.X R5, RZ, RZ, UR25, P1 ;  /* 0x00000019ff057e24 */ /* 0x000fca00088e06ff */
[----:B--2---:R2:W3:Y:S01]  /*09f0*/  ATOMG.E.EXCH.STRONG.GPU PT, RZ, [R4], R11 ;  /* 0x0000000b04ff73a8 */ /* 0x0044e200041ee100 */
[----:B------:R-:W-:-:S04]  /*0a00*/  DEPBAR {5,4,3,2,1,0} ;  /* 0x0000003f0000791a */ /* 0x000fc80000000000 */
[----:B------:R-:W4:Y:S02]  /*0a10*/  CCTL.E.C.LDCU.IV.DEEP [UR24] ;  /* 0x0000000018007540 */ /* 0x000f240009c08000 */
[----:B----4-:R2:W-:Y:S01]  /*0a20*/  UTMACCTL.IV [UR24] ;  /* 0x00000000180079b9 */ /* 0x0105e20008000000 */
[----:B------:R-:W-:Y:S01]  /*0a30*/  NOP ;  /* 0x0000000000007918 */ /* 0x000fe20000000000 */
.L_x_19:
[----:B------:R-:W-:Y:S05]  /*0a40*/  @P0 BRA `(.L_x_20) ;  /* 0x00000000000c0947 */ /* 0x000fea0003800000 */
[----:B------:R0:W-:Y:S01]  /*0a50*/  UTMACMDFLUSH ;  /* 0x00000000000079b7 */ /* 0x0001e20000000000 */
[----:B------:R-:W-:Y:S05]  /*0a60*/  @P0 BRA `(.L_x_20) ;  /* 0x0000000000040947 */ /* 0x000fea0003800000 */
[----:B------:R-:W-:-:S04]  /*0a70*/  DEPBAR.LE SB0, 0x0 ;  /* 0x000080000000791a */ /* 0x000fc80000000000 */
.L_x_20:
[----:B------:R-:W-:Y:S05]  /*0a80*/  WARPSYNC.ALL ;  /* 0x0000000000007948 */ /* 0x000fea0003800000 */
[----:B------:R-:W-:Y:S01]  /*0a90*/  NOP ;  /* 0x0000000000007918 */ /* 0x000fe20000000000 */
[----:B---3--:R-:W-:Y:S06]  /*0aa0*/  BAR.SYNC.DEFER_BLOCKING 0x0 ;  /* 0x0000000000007b1d */ /* 0x008fec0000010000 */
[----:B------:R-:W-:Y:S02]  /*0ab0*/  BSSY.RECONVERGENT B1, `(.L_x_21) ;  /* 0x000000b000017945 */ /* 0x000fe40003800200 */
[----:B------:R-:W-:Y:S06]  /*0ac0*/  BAR.SYNC.DEFER_BLOCKING 0x0 ;  /* 0x0000000000007b1d */ /* 0x000fec0000010000 */
[----:B------:R3:W-:Y:S01]  /*0ad0*/  @!P0 STS [R3], RZ ;  /* 0x000000ff03008388 */ /* 0x0007e20000000800 */
[----:B------:R-:W-:Y:S01]  /*0ae0*/  NOP ;  /* 0x0000000000007918 */ /* 0x000fe20000000000 */
[----:B------:R-:W-:Y:S05]  /*0af0*/  @P3 BRA `(.L_x_22) ;  /* 0x0000000000183947 */ /* 0x000fea0003800000 */
[----:B--2-45:R-:W2:Y:S01]  /*0b00*/  LDS R4, [UR8+0x8] ;  /* 0x00000808ff047984 */ /* 0x034ea20008000800 */
[----:B------:R-:W4:Y:S01]  /*0b10*/  LDC.64 R10, c[0x0][0x388] ;  /* 0x0000e200ff0a7b82 */ /* 0x000f220000000a00 */
[----:B------:R-:W-:Y:S02]  /*0b20*/  IMAD.MOV.U32 R5, RZ, RZ, 0x70 ;  /* 0x00000070ff057424 */ /* 0x000fe400078e00ff */
[----:B----4-:R4:W-:Y:S03]  /*0b30*/  STS.64 [UR8], R10 ;  /* 0x0000000aff007988 */ /* 0x0109e60008000a08 */
[----:B--2---:R-:W-:-:S05]  /*0b40*/  LOP3.LUT R4, R4, 0x10, R5, 0xd8, !PT ;  /* 0x0000001004047812 */ /* 0x004fca00078ed805 */
[----:B------:R4:W-:Y:S02]  /*0b50*/  STS [UR8+0x8], R4 ;  /* 0x00000804ff007988 */ /* 0x0009e40008000808 */
.L_x_22:
[----:B--2---:R-:W-:Y:S05]  /*0b60*/  BSYNC.RECONVERGENT B1 ;  /* 0x0000000000017941 */ /* 0x004fea0003800200 */
.L_x_21:
[----:B------:R-:W-:Y:S04]  /*0b70*/  BSSY.RECONVERGENT B1, `(.L_x_23) ;  /* 0x000000a000017945 */ /* 0x000fe80003800200 */
[----:B------:R-:W-:Y:S05]  /*0b80*/  @P3 BRA `(.L_x_24) ;  /* 0x0000000000203947 */ /* 0x000fea0003800000 */
[----:B----45:R-:W2:Y:S01]  /*0b90*/  LDS R4, [UR8+0x34] ;  /* 0x00003408ff047984 */ /* 0x030ea20008000800 */
[----:B------:R-:W-:Y:S02]  /*0ba0*/  IMAD.MOV.U32 R5, RZ, RZ, 0x3f000000 ;  /* 0x3f000000ff057424 */ /* 0x000fe400078e00ff */
[----:B------:R-:W-:Y:S01]  /*0bb0*/  @!P3 IMAD.MOV.U32 R10, RZ, RZ, 0x7f ;  /* 0x0000007fff0ab424 */ /* 0x000fe200078e00ff */
[----:B------:R-:W4:Y:S02]  /*0bc0*/  @!P3 LDS R9, [UR8+0x38] ;  /* 0x00003808ff09b984 */ /* 0x000f240008000800 */
[----:B--2---:R-:W-:Y:S02]  /*0bd0*/  LOP3.LUT R4, R4, 0xff000000, R5, 0xb8, !PT ;  /* 0xff00000004047812 */ /* 0x004fe400078eb805 */
[----:B----4-:R-:W-:-:S03]  /*0be0*/  @!P3 LOP3.LUT R5, R9, 0xff, R10, 0xb8, !PT ;  /* 0x000000ff0905b812 */ /* 0x010fc600078eb80a */
[----:B------:R2:W-:Y:S04]  /*0bf0*/  STS [UR8+0x34], R4 ;  /* 0x00003404ff007988 */ /* 0x0005e80008000808 */
[----:B------:R2:W-:Y:S02]  /*0c00*/  @!P3 STS [UR8+0x38], R5 ;  /* 0x00003805ff00b988 */ /* 0x0005e40008000808 */
.L_x_24:
[----:B------:R-:W-:Y:S05]  /*0c10*/  BSYNC.RECONVERGENT B1 ;  /* 0x0000000000017941 */ /* 0x000fea0003800200 */
.L_x_23:
[----:B------:R-:W-:Y:S04]  /*0c20*/  BSSY.RECONVERGENT B1, `(.L_x_25) ;  /* 0x0000004000017945 */ /* 0x000fe80003800200 */
[----:B------:R-:W-:Y:S05]  /*0c30*/  @P3 BRA `(.L_x_26) ;  /* 0x0000000000083947 */ /* 0x000fea0003800000 */
[----:B------:R2:W-:Y:S04]  /*0c40*/  STS [UR8+0x24], R6 ;  /* 0x00002406ff007988 */ /* 0x0005e80008000808 */
[----:B------:R2:W-:Y:S02]  /*0c50*/  STS [UR8+0x20], R7 ;  /* 0x00002007ff007988 */ /* 0x0005e40008000808 */
.L_x_26:
[----:B------:R-:W-:Y:S05]  /*0c60*/  BSYNC.RECONVERGENT B1 ;  /* 0x0000000000017941 */ /* 0x000fea0003800200 */
.L_x_25:
[----:B------:R-:W-:Y:S04]  /*0c70*/  BSSY.RECONVERGENT B2, `(.L_x_27) ;  /* 0x0000025000027945 */ /* 0x000fe80003800200 */
[----:B------:R-:W-:Y:S04]  /*0c80*/  BSSY.RELIABLE B1, `(.L_x_28) ;  /* 0x0000020000017945 */ /* 0x000fe80003800100 */
[----:B------:R-:W-:Y:S05]  /*0c90*/  @P3 BRA `(.L_x_29) ;  /* 0x00000000002c3947 */ /* 0x000fea0003800000 */
[----:B--2-45:R-:W2:Y:S01]  /*0ca0*/  LDS R4, [UR8+0x1c] ;  /* 0x00001c08ff047984 */ /* 0x034ea20008000800 */
[----:B------:R-:W4:Y:S02]  /*0cb0*/  LDC.64 R10, c[0x0][0x3b0] ;  /* 0x0000ec00ff0a7b82 */ /* 0x000f240000000a00 */
[--C-:B----4-:R-:W-:Y:S02]  /*0cc0*/  SHF.R.U32.HI R9, RZ, 0x4, R11.reuse ;  /* 0x00000004ff097819 */ /* 0x110fe4000001160b */
[----:B------:R-:W-:-:S05]  /*0cd0*/  SHF.R.U64 R5, R10, 0x4, R11 ;  /* 0x000000040a057819 */ /* 0x000fca000000120b */
[----:B------:R4:W-:Y:S01]  /*0ce0*/  STS [UR8+0xc], R5 ;  /* 0x00000c05ff007988 */ /* 0x0009e20008000808 */
[----:B--2---:R-:W-:-:S05]  /*0cf0*/  LOP3.LUT R4, R4, 0xf, R9, 0xb8, !PT ;  /* 0x0000000f04047812 */ /* 0x004fca00078eb809 */
[----:B------:R4:W-:Y:S01]  /*0d00*/  STS [UR8+0x1c], R4 ;  /* 0x00001c04ff007988 */ /* 0x0009e20008000808 */
[----:B------:R-:W-:Y:S05]  /*0d10*/  @P3 BRA `(.L_x_30) ;  /* 0x00000000001c3947 */ /* 0x000fea0003800000 */
[----:B----4-:R-:W2:Y:S02]  /*0d20*/  LDS R4, [UR8+0x34] ;  /* 0x00003408ff047984 */ /* 0x010ea40008000800 */
[----:B--2---:R-:W-:-:S05]  /*0d30*/  LOP3.LUT R4, R4, 0x7, RZ, 0xb8, !PT ;  /* 0x0000000704047812 */ /* 0x004fca00078eb8ff */
[----:B------:R2:W-:Y:S02]  /*0d40*/  STS [UR8+0x34], R4 ;  /* 0x00003404ff007988 */ /* 0x0005e40008000808 */
.L_x_29:
[----:B------:R-:W-:Y:S05]  /*0d50*/  @P3 BRA `(.L_x_31) ;  /* 0x00000000001c3947 */ /* 0x000fea0003800000 */
[----:B--2-45:R-:W2:Y:S02]  /*0d60*/  LDS R4, [UR8+0x34] ;  /* 0x00003408ff047984 */ /* 0x034ea40008000800 */
[----:B--2---:R-:W-:-:S05]  /*0d70*/  LOP3.LUT R4, R4, 0x38, RZ, 0xb8, !PT ;  /* 0x0000003804047812 */ /* 0x004fca00078eb8ff */
[----:B------:R2:W-:Y:S02]  /*0d80*/  STS [UR8+0x34], R4 ;  /* 0x00003404ff007988 */ /* 0x0005e40008000808 */
.L_x_30:
[----:B------:R-:W-:Y:S05]  /*0d90*/  @P3 BRA `(.L_x_32) ;  /* 0x00000000001c3947 */ /* 0x000fea0003800000 */
[----:B--2-4-:R-:W2:Y:S02]  /*0da0*/  LDS R4, [UR8+0x8] ;  /* 0x00000808ff047984 */ /* 0x014ea40008000800 */
[----:B--2---:R-:W-:-:S05]  /*0db0*/  LOP3.LUT R4, R4, 0x780, RZ, 0xb8, !PT ;  /* 0x0000078004047812 */ /* 0x004fca00078eb8ff */
[----:B------:R2:W-:Y:S02]  /*0dc0*/  STS [UR8+0x8], R4 ;  /* 0x00000804ff007988 */ /* 0x0005e40008000808 */
.L_x_31:
[----:B------:R-:W-:Y:S05]  /*0dd0*/  @P3 BRA `(.L_x_33) ;  /* 0x0000000000283947 */ /* 0x000fea0003800000 */
[----:B--2-45:R-:W2:Y:S02]  /*0de0*/  LDS R4, [UR8+0x8] ;  /* 0x00000808ff047984 */ /* 0x034ea40008000800 */
[----:B--2---:R-:W-:-:S05]  /*0df0*/  LOP3.LUT R4, R4, 0x1800, RZ, 0xb8, !PT ;  /* 0x0000180004047812 */ /* 0x004fca00078eb8ff */
[----:B------:R5:W-:Y:S02]  /*0e00*/  STS [UR8+0x8], R4 ;  /* 0x00000804ff007988 */ /* 0x000be40008000808 */
.L_x_32:
[----:B------:R-:W-:Y:S05]  /*0e10*/  @P3 BREAK.RELIABLE B1 ;  /* 0x0000000000013942 */ /* 0x000fea0003800100 */
[----:B------:R-:W-:Y:S05]  /*0e20*/  @P3 BRA `(.L_x_34) ;  /* 0x0000000000243947 */ /* 0x000fea0003800000 */
[----:B--2-45:R-:W2:Y:S01]  /*0e30*/  LDS R4, [UR8+0x8] ;  /* 0x00000808ff047984 */ /* 0x034ea20008000800 */
[----:B------:R-:W-:-:S05]  /*0e40*/  IMAD.MOV.U32 R5, RZ, RZ, 0x6000 ;  /* 0x00006000ff057424 */ /* 0x000fca00078e00ff */
[----:B--2---:R-:W-:-:S04]  /*0e50*/  LOP3.LUT R4, R4, 0x4000, R5, 0xd8, !PT ;  /* 0x0000400004047812 */ /* 0x004fc800078ed805 */
[----:B------:R-:W-:-:S05]  /*0e60*/  LOP3.LUT R4, R4, 0x400000, RZ, 0xb8, !PT ;  /* 0x0040000004047812 */ /* 0x000fca00078eb8ff */
[----:B------:R2:W-:Y:S02]  /*0e70*/  STS [UR8+0x8], R4 ;  /* 0x00000804ff007988 */ /* 0x0005e40008000808 */
.L_x_33:
[----:B------:R-:W-:Y:S05]  /*0e80*/  BSYNC.RELIABLE B1 ;  /* 0x0000000000017941 */ /* 0x000fea0003800100 */
.L_x_28:
[----:B--2-45:R-:W2:Y:S02]  /*0e90*/  @!P3 LDS R4, [UR8+0x8] ;  /* 0x00000808ff04b984 */ /* 0x034ea40008000800 */
[----:B--2---:R-:W-:-:S05]  /*0ea0*/  @!P3 LOP3.LUT R4, R4, 0x8000, RZ, 0xb8, !PT ;  /* 0x000080000404b812 */ /* 0x004fca00078eb8ff */
[----:B------:R2:W-:Y:S02]  /*0eb0*/  @!P3 STS [UR8+0x8], R4 ;  /* 0x00000804ff00b988 */ /* 0x0005e40008000808 */
.L_x_34:
[----:B------:R-:W-:Y:S05]  /*0ec0*/  BSYNC.RECONVERGENT B2 ;  /* 0x0000000000027941 */ /* 0x000fea0003800200 */
.L_x_27:
[----:B------:R-:W-:Y:S05]  /*0ed0*/  WARPSYNC.ALL ;  /* 0x0000000000007948 */ /* 0x000fea0003800000 */
[----:B------:R-:W-:Y:S01]  /*0ee0*/  NOP ;  /* 0x0000000000007918 */ /* 0x000fe20000000000 */
[----:B------:R-:W-:-:S04]  /*0ef0*/  UIADD3 UR5, UPT, UPT, UR4, 0x80, URZ ;  /* 0x0000008004057890 */ /* 0x000fc8000fffe0ff */
[----:B------:R-:W-:-:S04]  /*0f00*/  UIADD3 UR26, UP0, UPT, UR5, UR20, URZ ;  /* 0x00000014051a7290 */ /* 0x000fc8000ff1e0ff */
[----:B------:R-:W-:Y:S01]  /*0f10*/  ULEA.HI.X.SX32 UR27, UR5, UR21, 0x1, UP0 ;  /* 0x00000015051b7291 */ /* 0x000fe200080f0eff */
[----:B------:R-:W-:Y:S11]  /*0f20*/  @P0 BRA `(.L_x_35) ;  /* 0x0000000000300947 */ /* 0x000ff60003800000 */
[----:B--2-45:R-:W2:Y:S01]  /*0f30*/  S2R R4, SR_LANEID ;  /* 0x0000000000047919 */ /* 0x034ea20000000000 */
[----:B------:R-:W-:Y:S05]  /*0f40*/  WARPSYNC.ALL ;  /* 0x0000000000007948 */ /* 0x000fea0003800000 */
[----:B------:R-:W-:Y:S01]  /*0f50*/  NOP ;  /* 0x0000000000007918 */ /* 0x000fe20000000000 */
[----:B--2---:R-:W-:-:S05]  /*0f60*/  IMAD.SHL.U32 R6, R4, 0x4, RZ ;  /* 0x0000000404067824 */ /* 0x004fca00078e00ff */
[----:B------:R-:W2:Y:S01]  /*0f70*/  LDS R9, [R6+UR8] ;  /* 0x0000000806097984 */ /* 0x000ea20008000800 */
[----:B------:R-:W-:-:S05]  /*0f80*/  IADD3 R4, P1, PT, R6, UR26, RZ ;  /* 0x0000001a06047c10 */ /* 0x000fca000ff3e0ff */
[----:B------:R-:W-:-:S05]  /*0f90*/  IMAD.X R5, RZ, RZ, UR27, P1 ;  /* 0x0000001bff057e24 */ /* 0x000fca00088e06ff */
[----:B--2---:R2:W4:Y:S01]  /*0fa0*/  ATOMG.E.EXCH.STRONG.GPU PT, RZ, [R4], R9 ;  /* 0x0000000904ff73a8 */ /* 0x00452200041ee100 */
[----:B------:R-:W-:-:S04]  /*0fb0*/  DEPBAR {5,4,3,2,1,0} ;  /* 0x0000003f0000791a */ /* 0x000fc80000000000 */
[----:B------:R-:W5:Y:S02]  /*0fc0*/  CCTL.E.C.LDCU.IV.DEEP [UR26] ;  /* 0x000000001a007540 */ /* 0x000f640009c08000 */
[----:B-----5:R2:W-:Y:S01]  /*0fd0*/  UTMACCTL.IV [UR26] ;  /* 0x000000001a0079b9 */ /* 0x0205e20008000000 */
[----:B------:R-:W-:Y:S01]  /*0fe0*/  NOP ;  /* 0x0000000000007918 */ /* 0x000fe20000000000 */
.L_x_35:
[----:B------:R-:W-:Y:S05]  /*0ff0*/  @P0 BRA `(.L_x_36) ;  /* 0x00000000000c0947 */ /* 0x000fea0003800000 */
[----:B------:R0:W-:Y:S01]  /*1000*/  UTMACMDFLUSH ;  /* 0x00000000000079b7 */ /* 0x0001e20000000000 */
[----:B------:R-:W-:Y:S05]  /*1010*/  @P0 BRA `(.L_x_36) ;  /* 0x0000000000040947 */ /* 0x000fea0003800000 */
[----:B------:R-:W-:-:S04]  /*1020*/  DEPBAR.LE SB0, 0x0 ;  /* 0x000080000000791a */ /* 0x000fc80000000000 */
.L_x_36:
[----:B------:R-:W-:Y:S05]  /*1030*/  WARPSYNC.ALL ;  /* 0x0000000000007948 */ /* 0x000fea0003800000 */
[----:B------:R-:W-:Y:S01]  /*1040*/  NOP ;  /* 0x0000000000007918 */ /* 0x000fe20000000000 */
[----:B----4-:R-:W-:Y:S06]  /*1050*/  BAR.SYNC.DEFER_BLOCKING 0x0 ;  /* 0x0000000000007b1d */ /* 0x010fec0000010000 */
[----:B------:R-:W-:Y:S02]  /*1060*/  BSSY.RECONVERGENT B2, `(.L_x_37) ;  /* 0x000000b000027945 */ /* 0x000fe40003800200 */
[----:B------:R-:W-:Y:S06]  /*1070*/  BAR.SYNC.DEFER_BLOCKING 0x0 ;  /* 0x0000000000007b1d */ /* 0x000fec0000010000 */
[----:B------:R4:W-:Y:S01]  /*1080*/  @!P0 STS [R3], RZ ;  /* 0x000000ff03008388 */ /* 0x0009e20000000800 */
[----:B------:R-:W-:Y:S01]  /*1090*/  NOP ;  /* 0x0000000000007918 */ /* 0x000fe20000000000 */
[----:B------:R-:W-:Y:S05]  /*10a0*/  @P3 BRA `(.L_x_38) ;  /* 0x0000000000183947 */ /* 0x000fea0003800000 */
[----:B---34-:R-:W3:Y:S01]  /*10b0*/  LDS R3, [UR8+0x8] ;  /* 0x00000808ff037984 */ /* 0x018ee20008000800 */
[----:B------:R-:W4:Y:S01]  /*10c0*/  LDC.64 R10, c[0x0][0x390] ;  /* 0x0000e400ff0a7b82 */ /* 0x000f220000000a00 */
[----:B--2--5:R-:W-:Y:S02]  /*10d0*/  IMAD.MOV.U32 R4, RZ, RZ, 0x70 ;  /* 0x00000070ff047424 */ /* 0x024fe400078e00ff */
[----:B----4-:R2:W-:Y:S03]  /*10e0*/  STS.64 [UR8], R10 ;  /* 0x0000000aff007988 */ /* 0x0105e60008000a08 */
[----:B---3--:R-:W-:-:S05]  /*10f0*/  LOP3.LUT R3, R3, 0x10, R4, 0xd8, !PT ;  /* 0x0000001003037812 */ /* 0x008fca00078ed804 */
[----:B------:R2:W-:Y:S02]  /*1100*/  STS [UR8+0x8], R3 ;  /* 0x00000803ff007988 */ /* 0x0005e40008000808 */
.L_x_38:
[----:B--2---:R-:W-:Y:S05]  /*1110*/  BSYNC.RECONVERGENT B2 ;  /* 0x0000000000027941 */ /* 0x004fea0003800200 */
.L_x_37:
[----:B------:R-:W-:Y:S04]  /*1120*/  BSSY.RECONVERGENT B3, `(.L_x_39) ;  /* 0x0000033000037945 */ /* 0x000fe80003800200 */
[----:B------:R-:W-:Y:S04]  /*1130*/  BSSY.RELIABLE B2, `(.L_x_40) ;  /* 0x000002e000027945 */ /* 0x000fe80003800100 */
[----:B------:R-:W-:Y:S05]  /*1140*/  @P3 BRA `(.L_x_41) ;  /* 0x0000000000243947 */ /* 0x000fea0003800000 */
[----:B---34-:R-:W2:Y:S01]  /*1150*/  LDS R3, [UR8+0x34] ;  /* 0x00003408ff037984 */ /* 0x018ea20008000800 */
[----:B-----5:R-:W-:-:S05]  /*1160*/  IMAD.MOV.U32 R4, RZ, RZ, 0x3f000000 ;  /* 0x3f000000ff047424 */ /* 0x020fca00078e00ff */
[----:B--2---:R-:W-:-:S05]  /*1170*/  LOP3.LUT R3, R3, 0xff000000, R4, 0xb8, !PT ;  /* 0xff00000003037812 */ /* 0x004fca00078eb804 */
[----:B------:R2:W-:Y:S01]  /*1180*/  STS [UR8+0x34], R3 ;  /* 0x00003403ff007988 */ /* 0x0005e20008000808 */
[----:B------:R-:W-:Y:S05]  /*1190*/  @P3 BRA `(.L_x_42) ;  /* 0x0000000000183947 */ /* 0x000fea0003800000 */
[----:B--2---:R-:W2:Y:S01]  /*11a0*/  LDS R3, [UR8+0x38] ;  /* 0x00003808ff037984 */ /* 0x004ea20008000800 */
[----:B------:R-:W-:-:S05]  /*11b0*/  IMAD.MOV.U32 R4, RZ, RZ, 0x7f ;  /* 0x0000007fff047424 */ /* 0x000fca00078e00ff */
[----:B--2---:R-:W-:-:S05]  /*11c0*/  LOP3.LUT R3, R3, 0xff, R4, 0xb8, !PT ;  /* 0x000000ff03037812 */ /* 0x004fca00078eb804 */
[----:B------:R2:W-:Y:S02]  /*11d0*/  STS [UR8+0x38], R3 ;  /* 0x00003803ff007988 */ /* 0x0005e40008000808 */
.L_x_41:
[----:B------:R-:W-:Y:S05]  /*11e0*/  @P3 BRA `(.L_x_43) ;  /* 0x00000000000c3947 */ /* 0x000fea0003800000 */
[----:B------:R2:W-:Y:S02]  /*11f0*/  STS [UR8+0x20], R7 ;  /* 0x00002007ff007988 */ /* 0x0005e40008000808 */
.L_x_42:
[----:B------:R-:W-:Y:S05]  /*1200*/  @P3 BRA `(.L_x_44) ;  /* 0x0000000000243947 */ /* 0x000fea0003800000 */
[----:B------:R2:W-:Y:S02]  /*1210*/  STS [UR8+0x24], R2 ;  /* 0x00002402ff007988 */ /* 0x0005e40008000808 */
.L_x_43:
[----:B------:R-:W-:Y:S05]  /*1220*/  @P3 BRA `(.L_x_45) ;  /* 0x00000000002c3947 */ /* 0x000fea0003800000 */
[----:B--2---:R-:W2:Y:S01]  /*1230*/  LDS R2, [UR8+0x1c] ;  /* 0x00001c08ff027984 */ /* 0x004ea20008000800 */
[----:B------:R-:W3:Y:S02]  /*1240*/  LDC.64 R6, c[0x0][0x3b8] ;  /* 0x0000ee00ff067b82 */ /* 0x000ee40000000a00 */
[--C-:B---3--:R-:W-:Y:S02]  /*1250*/  SHF.R.U32.HI R5, RZ, 0x4, R7.reuse ;  /* 0x00000004ff057819 */ /* 0x108fe40000011607 */
[----:B----4-:R-:W-:-:S05]  /*1260*/  SHF.R.U64 R3, R6, 0x4, R7 ;  /* 0x0000000406037819 */ /* 0x010fca0000001207 */
[----:B------:R3:W-:Y:S01]  /*1270*/  STS [UR8+0xc], R3 ;  /* 0x00000c03ff007988 */ /* 0x0007e20008000808 */
[----:B--2---:R-:W-:-:S05]  /*1280*/  LOP3.LUT R2, R2, 0xf, R5, 0xb8, !PT ;  /* 0x0000000f02027812 */ /* 0x004fca00078eb805 */
[----:B------:R3:W-:Y:S02]  /*1290*/  STS [UR8+0x1c], R2 ;  /* 0x00001c02ff007988 */ /* 0x0007e40008000808 */
.L_x_44:
[----:B------:R-:W-:Y:S05]  /*12a0*/  @P3 BRA `(.L_x_46) ;  /* 0x00000000001c3947 */ /* 0x000fea0003800000 */
[----:B---3--:R-:W3:Y:S02]  /*12b0*/  LDS R2, [UR8+0x34] ;  /* 0x00003408ff027984 */ /* 0x008ee40008000800 */
[----:B---3--:R-:W-:-:S05]  /*12c0*/  LOP3.LUT R2, R2, 0x7, RZ, 0xb8, !PT ;  /* 0x0000000702027812 */ /* 0x008fca00078eb8ff */
[----:B------:R3:W-:Y:S02]  /*12d0*/  STS [UR8+0x34], R2 ;  /* 0x00003402ff007988 */ /* 0x0007e40008000808 */
.L_x_45:
[----:B------:R-:W-:Y:S05]  /*12e0*/  @P3 BRA `(.L_x_47) ;  /* 0x00000000001c3947 */ /* 0x000fea0003800000 */
[----:B--23--:R-:W2:Y:S02]  /*12f0*/  LDS R2, [UR8+0x34] ;  /* 0x00003408ff027984 */ /* 0x00cea40008000800 */
[----:B--2---:R-:W-:-:S05]  /*1300*/  LOP3.LUT R2, R2, 0x38, RZ, 0xb8, !PT ;  /* 0x0000003802027812 */ /* 0x004fca00078eb8ff */
[----:B------:R2:W-:Y:S02]  /*1310*/  STS [UR8+0x34], R2 ;  /* 0x00003402ff007988 */ /* 0x0005e40008000808 */
.L_x_46:
[----:B------:R-:W-:Y:S05]  /*1320*/  @P3 BRA `(.L_x_48) ;  /* 0x00000000001c3947 */ /* 0x000fea0003800000 */
[----:B--23--:R-:W2:Y:S02]  /*1330*/  LDS R2, [UR8+0x8] ;  /* 0x00000808ff027984 */ /* 0x00cea40008000800 */
[----:B--2---:R-:W-:-:S05]  /*1340*/  LOP3.LUT R2, R2, 0x780, RZ, 0xb8, !PT ;  /* 0x0000078002027812 */ /* 0x004fca00078eb8ff */
[----:B------:R2:W-:Y:S02]  /*1350*/  STS [UR8+0x8], R2 ;  /* 0x00000802ff007988 */ /* 0x0005e40008000808 */
.L_x_47:
[----:B------:R-:W-:Y:S05]  /*1360*/  @P3 BRA `(.L_x_49) ;  /* 0x0000000000283947 */ /* 0x000fea0003800000 */
[----:B--23--:R-:W2:Y:S02]  /*1370*/  LDS R2, [UR8+0x8] ;  /* 0x00000808ff027984 */ /* 0x00cea40008000800 */
[----:B--2---:R-:W-:-:S05]  /*1380*/  LOP3.LUT R2, R2, 0x1800, RZ, 0xb8, !PT ;  /* 0x0000180002027812 */ /* 0x004fca00078eb8ff */
[----:B------:R2:W-:Y:S02]  /*1390*/  STS [UR8+0x8], R2 ;  /* 0x00000802ff007988 */ /* 0x0005e40008000808 */
.L_x_48:
[----:B------:R-:W-:Y:S05]  /*13a0*/  @P3 BREAK.RELIABLE B2 ;  /* 0x0000000000023942 */ /* 0x000fea0003800100 */
[----:B------:R-:W-:Y:S05]  /*13b0*/  @P3 BRA `(.L_x_50) ;  /* 0x0000000000243947 */ /* 0x000fea0003800000 */
[----:B--23--:R-:W2:Y:S01]  /*13c0*/  LDS R2, [UR8+0x8] ;  /* 0x00000808ff027984 */ /* 0x00cea20008000800 */
[----:B----4-:R-:W-:-:S05]  /*13d0*/  IMAD.MOV.U32 R3, RZ, RZ, 0x6000 ;  /* 0x00006000ff037424 */ /* 0x010fca00078e00ff */
[----:B--2---:R-:W-:-:S04]  /*13e0*/  LOP3.LUT R2, R2, 0x4000, R3, 0xd8, !PT ;  /* 0x0000400002027812 */ /* 0x004fc800078ed803 */
[----:B------:R-:W-:-:S05]  /*13f0*/  LOP3.LUT R2, R2, 0x400000, RZ, 0xb8, !PT ;  /* 0x0040000002027812 */ /* 0x000fca00078eb8ff */
[----:B------:R2:W-:Y:S02]  /*1400*/  STS [UR8+0x8], R2 ;  /* 0x00000802ff007988 */ /* 0x0005e40008000808 */
.L_x_49:
[----:B------:R-:W-:Y:S05]  /*1410*/  BSYNC.RELIABLE B2 ;  /* 0x0000000000027941 */ /* 0x000fea0003800100 */
.L_x_40:
[----:B--23--:R-:W2:Y:S02]  /*1420*/  @!P3 LDS R2, [UR8+0x8] ;  /* 0x00000808ff02b984 */ /* 0x00cea40008000800 */
[----:B--2---:R-:W-:-:S05]  /*1430*/  @!P3 LOP3.LUT R2, R2, 0x8000, RZ, 0xb8, !PT ;  /* 0x000080000202b812 */ /* 0x004fca00078eb8ff */
[----:B------:R2:W-:Y:S02]  /*1440*/  @!P3 STS [UR8+0x8], R2 ;  /* 0x00000802ff00b988 */ /* 0x0005e40008000808 */
.L_x_50:
[----:B------:R-:W-:Y:S05]  /*1450*/  BSYNC.RECONVERGENT B3 ;  /* 0x0000000000037941 */ /* 0x000fea0003800200 */
.L_x_39:
[----:B------:R-:W-:Y:S05]  /*1460*/  WARPSYNC.ALL ;  /* 0x0000000000007948 */ /* 0x000fea0003800000 */
[----:B------:R-:W-:Y:S01]  /*1470*/  NOP ;  /* 0x0000000000007918 */ /* 0x000fe20000000000 */
[----:B------:R-:W-:-:S04]  /*1480*/  UIADD3 UR4, UPT, UPT, UR4, 0x100, URZ ;  /* 0x0000010004047890 */ /* 0x000fc8000fffe0ff */
[----:B------:R-:W-:-:S04]  /*1490*/  UIADD3 UR20, UP0, UPT, UR4, UR20, URZ ;  /* 0x0000001404147290 */ /* 0x000fc8000ff1e0ff */
[----:B------:R-:W-:Y:S01]  /*14a0*/  ULEA.HI.X.SX32 UR21, UR4, UR21, 0x1, UP0 ;  /* 0x0000001504157291 */ /* 0x000fe200080f0eff */
[----:B------:R-:W-:Y:S11]  /*14b0*/  @P0 BRA `(.L_x_51) ;  /* 0x0000000000300947 */ /* 0x000ff60003800000 */
[----:B--23--:R-:W2:Y:S01]  /*14c0*/  S2R R2, SR_LANEID ;  /* 0x0000000000027919 */ /* 0x00cea20000000000 */
[----:B------:R-:W-:Y:S05]  /*14d0*/  WARPSYNC.ALL ;  /* 0x0000000000007948 */ /* 0x000fea0003800000 */
[----:B------:R-:W-:Y:S01]  /*14e0*/  NOP ;  /* 0x0000000000007918 */ /* 0x000fe20000000000 */
[----:B--2--5:R-:W-:-:S05]  /*14f0*/  IMAD.SHL.U32 R4, R2, 0x4, RZ ;  /* 0x0000000402047824 */ /* 0x024fca00078e00ff */
[----:B------:R-:W2:Y:S01]  /*1500*/  LDS R5, [R4+UR8] ;  /* 0x0000000804057984 */ /* 0x000ea20008000800 */
[----:B------:R-:W-:-:S05]  /*1510*/  IADD3 R2, P1, PT, R4, UR20, RZ ;  /* 0x0000001404027c10 */ /* 0x000fca000ff3e0ff */
[----:B----4-:R-:W-:-:S05]  /*1520*/  IMAD.X R3, RZ, RZ, UR21, P1 ;  /* 0x00000015ff037e24 */ /* 0x010fca00088e06ff */
[----:B--2---:R2:W3:Y:S01]  /*1530*/  ATOMG.E.EXCH.STRONG.GPU PT, RZ, [R2], R5 ;  /* 0x0000000502ff73a8 */ /* 0x0044e200041ee100 */
[----:B------:R-:W-:-:S04]  /*1540*/  DEPBAR {5,4,3,2,1,0} ;  /* 0x0000003f0000791a */ /* 0x000fc80000000000 */
[----:B------:R-:W4:Y:S02]  /*1550*/  CCTL.E.C.LDCU.IV.DEEP [UR20] ;  /* 0x0000000014007540 */ /* 0x000f240009c08000 */
[----:B----4-:R2:W-:Y:S01]  /*1560*/  UTMACCTL.IV [UR20] ;  /* 0x00000000140079b9 */ /* 0x0105e20008000000 */
[----:B------:R-:W-:Y:S01]  /*1570*/  NOP ;  /* 0x0000000000007918 */ /* 0x000fe20000000000 */
.L_x_51:
[----:B------:R-:W-:Y:S05]  /*1580*/  @P0 BRA `(.L_x_52) ;  /* 0x00000000000c0947 */ /* 0x000fea0003800000 */
[----:B------:R0:W-:Y:S01]  /*1590*/  UTMACMDFLUSH ;  /* 0x00000000000079b7 */ /* 0x0001e20000000000 */
[----:B------:R-:W-:Y:S05]  /*15a0*/  @P0 BRA `(.L_x_52) ;  /* 0x0000000000040947 */ /* 0x000fea0003800000 */
[----:B------:R-:W-:-:S04]  /*15b0*/  DEPBAR.LE SB0, 0x0 ;  /* 0x000080000000791a */ /* 0x000fc80000000000 */
.L_x_52:
[----:B------:R-:W-:Y:S05]  /*15c0*/  WARPSYNC.ALL ;  /* 0x0000000000007948 */ /* 0x000fea0003800000 */
[----:B------:R-:W-:Y:S01]  /*15d0*/  NOP ;  /* 0x0000000000007918 */ /* 0x000fe20000000000 */
[----:B---3--:R-:W-:Y:S01]  /*15e0*/  BAR.SYNC.DEFER_BLOCKING 0x0 ;  /* 0x0000000000007b1d */ /* 0x008fe20000010000 */
[----:B--2---:R-:W-:Y:S01]  /*15f0*/  SHF.R.U32.HI R2, RZ, 0x5, R0 ;  /* 0x00000005ff027819 */ /* 0x004fe20000011600 */
[----:B------:R-:W-:Y:S01]  /*1600*/  UIADD3 UR12, UPT, UPT, UR8, 0xc010, URZ ;  /* 0x0000c010080c7890 */ /* 0x000fe2000fffe0ff */
[----:B------:R-:W-:Y:S01]  /*1610*/  ISETP.GE.AND P0, PT, R8, 0x1, PT ;  /* 0x000000010800780c */ /* 0x000fe20003f06270 */
[----:B------:R-:W-:Y:S01]  /*1620*/  USHF.L.U32 UR15, UR7, 0x7, URZ ;  /* 0x00000007070f7899 */ /* 0x000fe200080006ff */
[----:B------:R-:W-:Y:S01]  /*1630*/  R2UR UR22, R2 ;  /* 0x00000000021672ca */ /* 0x000fe200000e0000 */
[----:B------:R-:W-:Y:S01]  /*1640*/  VOTEU.ALL UP0, P3 ;  /* 0x0000000000ff7886 */ /* 0x000fe20001800000 */
[----:B------:R-:W-:Y:S01]  /*1650*/  UMOV UR4, 0x1 ;  /* 0x0000000100047882 */ /* 0x000fe20000000000 */
[----:B------:R-:W-:Y:S01]  /*1660*/  VOTEU.ALL UP1, P3 ;  /* 0x0000000000ff7886 */ /* 0x000fe20001820000 */
[----:B------:R-:W-:Y:S01]  /*1670*/  USHF.L.U32 UR18, UR9, 0x6, URZ ;  /* 0x0000000609127899 */ /* 0x000fe200080006ff */
[----:B------:R-:W-:Y:S01]  /*1680*/  BSSY.RECONVERGENT B3, `(.L_x_53) ;  /* 0x0000018000037945 */ /* 0x000fe20003800200 */
[----:B------:R-:W-:-:S04]  /*1690*/  @!UP0 UIADD3 UR10, UPT, UPT, -UR4, 0x100000, URZ ;  /* 0x00100000040a8890 */ /* 0x000fc8000fffe1ff */
[----:B------:R-:W-:Y:S02]  /*16a0*/  @!UP0 USHF.L.U32 UR11, UR10, 0xb, URZ ;  /* 0x0000000b0a0b8899 */ /* 0x000fe400080006ff */
[----:B------:R-:W-:Y:S02]  /*16b0*/  @!UP0 USHF.L.U32 UR10, UR10, 0x1, URZ ;  /* 0x000000010a0a8899 */ /* 0x000fe400080006ff */
[----:B------:R-:W-:-:S04]  /*16c0*/  @!UP0 UIADD3 UR4, UPT, UPT, -UR4, 0x100000, URZ ;  /* 0x0010000004048890 */ /* 0x000fc8000fffe1ff */
[----:B------:R-:W-:Y:S02]  /*16d0*/  @!UP0 USHF.L.U32 UR5, UR4, 0xb, URZ ;  /* 0x0000000b04058899 */ /* 0x000fe400080006ff */
[----:B------:R-:W-:Y:S01]  /*16e0*/  @!UP0 USHF.L.U32 UR4, UR4, 0x1, URZ ;  /* 0x0000000104048899 */ /* 0x000fe200080006ff */
[----:B------:R-:W-:Y:S01]  /*16f0*/  VOTEU.ALL UP0, P3 ;  /* 0x0000000000ff7886 */ /* 0x000fe20001800000 */
[----:B------:R-:W2:Y:S04]  /*1700*/  FENCE.VIEW.ASYNC.S ;  /* 0x00000000000073c6 */ /* 0x000ea80000000000 */
[----:B--2---:R2:W3:Y:S06]  /*1710*/  @!UP0 SYNCS.EXCH.64 URZ, [UR8+0xc000], UR10 ;  /* 0x00c0000a08ff85b2 */ /* 0x0044ec0008000100 */
[----:B------:R2:W3:Y:S02]  /*1720*/  @!UP1 SYNCS.EXCH.64 URZ, [UR8+0xc010], UR4 ;  /* 0x00c0100408ff95b2 */ /* 0x0004e40008000100 */
[----:B---3--:R-:W-:Y:S06]  /*1730*/  BAR.SYNC.DEFER_BLOCKING 0x0 ;  /* 0x0000000000007b1d */ /* 0x008fec0000010000 */
[----:B------:R-:W-:Y:S05]  /*1740*/  @P3 BRA `(.L_x_54) ;  /* 0x00000000002c3947 */ /* 0x000fea0003800000 */
[----:B--2---:R-:W-:Y:S02]  /*1750*/  UMOV UR4, 0x1 ;  /* 0x0000000100047882 */ /* 0x004fe40000000000 */
[----:B------:R-:W-:-:S04]  /*1760*/  UIADD3 UR10, UPT, UPT, -UR4, 0x100000, URZ ;  /* 0x00100000040a7890 */ /* 0x000fc8000fffe1ff */
[----:B------:R-:W-:Y:S02]  /*1770*/  USHF.L.U32 UR11, UR10, 0xb, URZ ;  /* 0x0000000b0a0b7899 */ /* 0x000fe400080006ff */
[----:B------:R-:W-:Y:S02]  /*1780*/  USHF.L.U32 UR10, UR10, 0x1, URZ ;  /* 0x000000010a0a7899 */ /* 0x000fe400080006ff */
[----:B------:R-:W-:-:S04]  /*1790*/  UIADD3 UR4, UPT, UPT, -UR4, 0x100000, URZ ;  /* 0x0010000004047890 */ /* 0x000fc8000fffe1ff */
[----:B------:R-:W-:Y:S02]  /*17a0*/  USHF.L.U32 UR5, UR4, 0xb, URZ ;  /* 0x0000000b04057899 */ /* 0x000fe400080006ff */
[----:B------:R-:W-:Y:S01]  /*17b0*/  USHF.L.U32 UR4, UR4, 0x1, URZ ;  /* 0x0000000104047899 */ /* 0x000fe200080006ff */
[----:B------:R-:W2:Y:S03]  /*17c0*/  FENCE.VIEW.ASYNC.S ;  /* 0x00000000000073c6 */ /* 0x000ea60000000000 */
[----:B--2---:R3:W2:Y:S08]  /*17d0*/  SYNCS.EXCH.64 URZ, [UR8+0xc008], UR10 ;  /* 0x00c0080a08ff75b2 */ /* 0x0046b00008000100 */
[----:B------:R3:W4:Y:S02]  /*17e0*/  SYNCS.EXCH.64 URZ, [UR8+0xc018], UR4 ;  /* 0x00c0180408ff75b2 */ /* 0x0007240008000100 */
[----:B---3--:R-:W-:Y:S01]  /*17f0*/  NOP ;  /* 0x0000000000007918 */ /* 0x008fe20000000000 */
.L_x_54:
[----:B--2---:R-:W-:Y:S05]  /*1800*/  BSYNC.RECONVERGENT B3 ;  /* 0x0000000000037941 */ /* 0x004fea0003800200 */
.L_x_53:
[----:B------:R-:W-:Y:S05]  /*1810*/  @!P0 BRA `(.L_x_55) ;  /* 0x0000000800748947 */ /* 0x000fea0003800000 */
[----:B----4-:R-:W-:Y:S01]  /*1820*/  BAR.SYNC.DEFER_BLOCKING 0x0 ;  /* 0x0000000000007b1d */ /* 0x010fe20000010000 */
[----:B------:R-:W-:Y:S01]  /*1830*/  @!P3 IMAD.MOV.U32 R2, RZ, RZ, 0x6000 ;  /* 0x00006000ff02b424 */ /* 0x000fe200078e00ff */
[----:B------:R-:W-:Y:S02]  /*1840*/  ELECT P1, URZ, PT ;  /* 0x0000000000ff782f */ /* 0x000fe40003820000 */
[----:B------:R-:W-:Y:S02]  /*1850*/  ELECT P0, URZ, PT ;  /* 0x0000000000ff782f */ /* 0x000fe40003800000 */
[C---:B------:R-:W-:Y:S01]  /*1860*/  ISETP.LT.U32.AND P1, PT, R36.reuse, 0x20, P1 ;  /* 0x000000202400780c */ /* 0x040fe20000f21070 */
[----:B------:R-:W-:Y:S01]  /*1870*/  UMOV UR11, UR15 ;  /* 0x0000000f000b7c82 */ /* 0x000fe20008000000 */
[----:B------:R-:W-:Y:S01]  /*1880*/  ISETP.LT.U32.AND P0, PT, R36, 0x20, P0 ;  /* 0x000000202400780c */ /* 0x000fe20000701070 */
[----:B------:R-:W-:-:S10]  /*1890*/  UIADD3 UR16, UPT, UPT, UR8, 0x8000, URZ ;  /* 0x0000800008107890 */ /* 0x000fd4000fffe0ff */
[----:B------:R-:W-:Y:S01]  /*18a0*/  VOTEU.ANY UP0, P1 ;  /* 0x0000000000ff7886 */ /* 0x000fe20000800100 */
[----:B------:R-:W-:Y:S01]  /*18b0*/  VOTEU.ANY UP2, P1 ;  /* 0x0000000000ff7886 */ /* 0x000fe20000840100 */
[----:B------:R-:W-:Y:S01]  /*18c0*/  VOTEU.ANY UP1, P0 ;  /* 0x0000000000ff7886 */ /* 0x000fe20000020100 */
[----:B------:R-:W-:Y:S01]  /*18d0*/  VOTEU.ANY UP3, P0 ;  /* 0x0000000000ff7886 */ /* 0x000fe20000060100 */
[----:B------:R2:W-:Y:S01]  /*18e0*/  @!P3 SYNCS.ARRIVE.TRANS64 RZ, [UR8+0xc000], R2 ;  /* 0x00c00002ffffb9a7 */ /* 0x0005e20008000008 */
[----:B------:R3:W-:Y:S06]  /*18f0*/  MEMBAR.ALL.CTA ;  /* 0x0000000000007992 */ /* 0x0007ec0000008000 */
[----:B---3--:R-:W3:Y:S01]  /*1900*/  FENCE.VIEW.ASYNC.S ;  /* 0x00000000000073c6 */ /* 0x008ee20000000000 */
[----:B------:R-:W-:Y:S01]  /*1910*/  @UP0 UIADD3 UR9, UPT, UPT, UR8, 0xc000, URZ ;  /* 0x0000c00008090890 */ /* 0x000fe2000fffe0ff */
[----:B------:R-:W-:Y:S01]  /*1920*/  @UP0 UMOV UR10, URZ ;  /* 0x000000ff000a0c82 */ /* 0x000fe20008000000 */
[----:B------:R-:W-:Y:S01]  /*1930*/  @UP1 UIADD3 UR17, UPT, UPT, UR8, 0xc000, URZ ;  /* 0x0000c00008111890 */ /* 0x000fe2000fffe0ff */
[----:B------:R-:W-:Y:S01]  /*1940*/  @UP1 UMOV UR19, URZ ;  /* 0x000000ff00131c82 */ /* 0x000fe20008000000 */
[----:B------:R-:W-:Y:S01]  /*1950*/  UISETP.NE.U32.AND UP0, UPT, UR22, URZ, UPT ;  /* 0x000000ff1600728c */ /* 0x000fe2000bf05070 */
[----:B---3--:R-:W-:Y:S06]  /*1960*/  BAR.SYNC.DEFER_BLOCKING 0x0 ;  /* 0x0000000000007b1d */ /* 0x008fec0000010000 */
[----:B------:R2:W-:Y:S02]  /*1970*/  @UP2 UTMALDG.2D [UR8], [UR24] ;  /* 0x00000008180025b4 */ /* 0x0005e40008008000 */
[----:B------:R-:W-:Y:S06]  /*1980*/  BAR.SYNC.DEFER_BLOCKING 0x0 ;  /* 0x0000000000007b1d */ /* 0x000fec0000010000 */
[----:B------:R2:W-:Y:S02]  /*1990*/  @UP3 UTMALDG.2D [UR16], [UR26] ;  /* 0x000000101a0035b4 */ /* 0x0005e40008008000 */
[----:B------:R-:W-:Y:S06]  /*19a0*/  BAR.SYNC.DEFER_BLOCKING 0x0 ;  /* 0x0000000000007b1d */ /* 0x000fec0000010000 */
[----:B------:R-:W3:Y:S02]  /*19b0*/  SYNCS.PHASECHK.TRANS64.TRYWAIT P0, [UR8+0xc000], RZ ;  /* 0x00c000ffff0075a7 */ /* 0x000ee40008001108 */
[----:B--23--:R-:W-:Y:S05]  /*19c0*/  @!P0 BRA `(.L_x_56) ;  /* 0x0000000c009c8947 */ /* 0x00cfea0003800000 */
.L_x_70:
[----:B------:R-:W-:Y:S05]  /*19d0*/  BRA.U UP0, `(.L_x_57) ;  /* 0x0000000100747547 */ /* 0x000fea000b800000 */
[----:B------:R-:W-:Y:S02]  /*19e0*/  USHF.R.U32.HI UR6, URZ, 0x4, UR8 ;  /* 0x00000004ff067899 */ /* 0x000fe40008011608 */
[----:B------:R-:W-:Y:S02]  /*19f0*/  USHF.R.U32.HI UR10, URZ, 0x4, UR16 ;  /* 0x00000004ff0a7899 */ /* 0x000fe40008011610 */
[----:B------:R-:W-:Y:S02]  /*1a00*/  USGXT.U32 UR6, UR6, 0xe ;  /* 0x0000000e0606789a */ /* 0x000fe40008000000 */
[----:B------:R-:W-:Y:S02]  /*1a10*/  USGXT.U32 UR10, UR10, 0xe ;  /* 0x0000000e0a0a789a */ /* 0x000fe40008000000 */
[----:B------:R-:W-:Y:S02]  /*1a20*/  UIADD3 UR34, UP0, UPT, UR6, 0x2, URZ ;  /* 0x0000000206227890 */ /* 0x000fe4000ff1e0ff */
[----:B------:R-:W-:Y:S01]  /*1a30*/  UIADD3 UR32, UP1, UPT, UR10, 0x80, URZ ;  /* 0x000000800a207890 */ /* 0x000fe2000ff3e0ff */
[----:B------:R-:W-:Y:S01]  /*1a40*/  UMOV UR4, URZ ;  /* 0x000000ff00047c82 */ /* 0x000fe20008000000 */
[----:B------:R-:W-:Y:S01]  /*1a50*/  UMOV UR5, URZ ;  /* 0x000000ff00057c82 */ /* 0x000fe20008000000 */
[----:B------:R-:W-:-:S02]  /*1a60*/  UIADD3.X UR35, UPT, UPT, UR4, 0x40004040, URZ, UP0, !UPT ;  /* 0x4000404004237890 */ /* 0x000fc400087fe4ff */
[----:B------:R-:W-:Y:S02]  /*1a70*/  UIADD3.X UR33, UPT, UPT, UR5, -0x7fffbfe0, URZ, UP1, !UPT ;  /* 0x8000402005217890 */ /* 0x000fe40008ffe4ff */
[----:B------:R-:W-:Y:S02]  /*1a80*/  UIADD3.64 UR4, UPT, UPT, UR34, 0x2, URZ ;  /* 0x0000000222047897 */ /* 0x000fe4000fffe0ff */
[----:B------:R-:W-:Y:S02]  /*1a90*/  UIADD3.64 UR16, UPT, UPT, UR32, 0x80, URZ ;  /* 0x0000008020107897 */ /* 0x000fe4000fffe0ff */
[----:B------:R-:W-:Y:S02]  /*1aa0*/  UIADD3.64 UR28, UPT, UPT, UR34, 0x4, URZ ;  /* 0x00000004221c7897 */ /* 0x000fe4000fffe0ff */
[----:B------:R-:W-:Y:S01]  /*1ab0*/  UIADD3.64 UR30, UPT, UPT, UR32, 0x100, URZ ;  /* 0x00000100201e7897 */ /* 0x000fe2000fffe0ff */
[----:B------:R-:W-:Y:S01]  /*1ac0*/  UMOV UR36, 0x0 ;  /* 0x0000000000247882 */ /* 0x000fe20000000000 */
[----:B------:R-:W-:Y:S01]  /*1ad0*/  UMOV UR37, 0x8110010 ;  /* 0x0811001000257882 */ /* 0x000fe20000000000 */
[----:B------:R-:W-:Y:S01]  /*1ae0*/  UMOV UR7, 0x40004040 ;  /* 0x4000404000077882 */ /* 0x000fe20000000000 */
[----:B------:R-:W-:Y:S01]  /*1af0*/  UMOV UR11, 0x80004020 ;  /* 0x80004020000b7882 */ /* 0x000fe20000000000 */
[----:B------:R-:W-:Y:S01]  /*1b00*/  UMOV UR38, 0x0 ;  /* 0x0000000000267882 */ /* 0x000fe20000000000 */
[----:B------:R-:W-:Y:S01]  /*1b10*/  UMOV UR39, 0x8110010 ;  /* 0x0811001000277882 */ /* 0x000fe20000000000 */
[----:B------:R-:W-:Y:S01]  /*1b20*/  UMOV UR40, 0x0 ;  /* 0x0000000000287882 */ /* 0x000fe20000000000 */
[----:B------:R-:W-:Y:S01]  /*1b30*/  UMOV UR41, 0x8110010 ;  /* 0x0811001000297882 */ /* 0x000fe20000000000 */
[----:B------:R2:W-:Y:S01]  /*1b40*/  UTCQMMA gdesc[UR6], gdesc[UR10], tmem[UR23], tmem[UR36], idesc[UR37], !UPT ;  /* 0x00ff240a060075ea */ /* 0x0005e2000f800317 */
[----:B------:R-:W-:Y:S01]  /*1b50*/  UMOV UR42, 0x0 ;  /* 0x00000000002a7882 */ /* 0x000fe20000000000 */
[----:B------:R-:W-:Y:S01]  /*1b60*/  UMOV UR43, 0x8110010 ;  /* 0x08110010002b7882 */ /* 0x000fe20000000000 */
[----:B------:R2:W-:Y:S01]  /*1b70*/  UTCQMMA gdesc[UR34], gdesc[UR32], tmem[UR23], tmem[UR38], idesc[UR39], UPT ;  /* 0x00ff2620220075ea */ /* 0x0005e2000b800317 */
[----:B------:R2:W-:Y:S01]  /*1b80*/  UTCQMMA gdesc[UR4], gdesc[UR16], tmem[UR23], tmem[UR40], idesc[UR41], UPT ;  /* 0x00ff2810040075ea */ /* 0x0005e2000b800317 */
[----:B------:R2:W-:Y:S01]  /*1b90*/  UTCQMMA gdesc[UR28], gdesc[UR30], tmem[UR23], tmem[UR42], idesc[UR43], UPT ;  /* 0x00ff2a1e1c0075ea */ /* 0x0005e2000b800317 */
[----:B------:R-:W-:Y:S01]  /*1ba0*/  NOP ;  /* 0x0000000000007918 */ /* 0x000fe20000000000 */
.L_x_57:
[----:B------:R-:W-:Y:S01]  /*1bb0*/  ELECT P0, URZ, PT ;  /* 0x0000000000ff782f */ /* 0x000fe20003800000 */
[----:B--2---:R-:W-:Y:S01]  /*1bc0*/  UMOV UR4, UR12 ;  /* 0x0000000c00047c82 */ /* 0x004fe20008000000 */
[----:B------:R-:W-:Y:S02]  /*1bd0*/  UMOV UR5, URZ ;  /* 0x000000ff00057c82 */ /* 0x000fe40008000000 */
[----:B------:R-:W-:-:S13]  /*1be0*/  ISETP.LT.U32.AND P0, PT, R36, 0x20, P0 ;  /* 0x000000202400780c */ /* 0x000fda0000701070 */
[----:B------:R-:W-:Y:S01]  /*1bf0*/  VOTEU.ANY UP0, P0 ;  /* 0x0000000000ff7886 */ /* 0x000fe20000000100 */
[----:B------:R-:W-:Y:S01]  /*1c00*/  VOTEU.ANY UP1, P0 ;  /* 0x0000000000ff7886 */ /* 0x000fe20000020100 */
[----:B------:R-:W-:-:S03]  /*1c10*/  ISETP.GE.U32.AND P0, PT, R8, 0x81, PT ;  /* 0x000000810800780c */ /* 0x000fc60003f06070 */
[----:B------:R-:W-:Y:S02]  /*1c20*/  @UP0 UMOV UR4, UR4 ;  /* 0x0000000400040c82 */ /* 0x000fe40008000000 */
[----:B------:R2:W-:Y:S01]  /*1c30*/  @UP1 UTCBAR [UR4], URZ ;  /* 0x000000ff040013e9 */ /* 0x0005e200080000ff */
[----:B------:R-:W-:Y:S06]  /*1c40*/  BAR.SYNC.DEFER_BLOCKING 0x0 ;  /* 0x0000000000007b1d */ /* 0x000fec0000010000 */
[----:B------:R-:W3:Y:S02]  /*1c50*/  SYNCS.PHASECHK.TRANS64.TRYWAIT P1, [UR8+0xc010], RZ ;  /* 0x00c010ffff0075a7 */ /* 0x000ee40008021108 */
[----:B--23--:R-:W-:Y:S05]  /*1c60*/  @!P1 BRA `(.L_x_58) ;  /* 0x0000000c00009947 */ /* 0x00cfea0003800000 */
.L_x_71:
[----:B------:R-:W-:Y:S01]  /*1c70*/  UMOV UR4, URZ ;  /* 0x000000ff00047c82 */ /* 0x000fe20008000000 */
[----:B------:R-:W-:Y:S05]  /*1c80*/  @!P0 BRA `(.L_x_55) ;  /* 0x0000000400588947 */ /* 0x000fea0003800000 */
[----:B------:R-:W2:Y:S01]  /*1c90*/  LDCU UR29, c[0x0][0x3a0] ;  /* 0x00007400ff1d77ac */ /* 0x000ea20008000800 */
[----:B------:R-:W-:Y:S01]  /*1ca0*/  UMOV UR9, 0x1 ;  /* 0x0000000100097882 */ /* 0x000fe20000000000 */
[----:B------:R-:W-:-:S05]  /*1cb0*/  UMOV UR14, 0x80 ;  /* 0x00000080000e7882 */ /* 0x000fca0000000000 */
.L_x_62:
[----:B------:R-:W-:Y:S01]  /*1cc0*/  BAR.SYNC.DEFER_BLOCKING 0x0 ;  /* 0x0000000000007b1d */ /* 0x000fe20000010000 */
[----:B------:R-:W-:Y:S01]  /*1cd0*/  ULEA UR28, UR9, UR8, 0x3 ;  /* 0x00000008091c7291 */ /* 0x000fe2000f8e18ff */
[----:B------:R-:W-:Y:S01]  /*1ce0*/  @!P3 IMAD.MOV.U32 R2, RZ, RZ, 0x6000 ;  /* 0x00006000ff02b424 */ /* 0x000fe200078e00ff */
[----:B------:R-:W-:Y:S01]  /*1cf0*/  ELECT P1, URZ, PT ;  /* 0x0000000000ff782f */ /* 0x000fe20003820000 */
[----:B------:R-:W-:-:S03]  /*1d00*/  ULEA UR12, UR9, UR8, 0xe ;  /* 0x00000008090c7291 */ /* 0x000fc6000f8e70ff */
[----:B------:R-:W-:Y:S02]  /*1d10*/  ISETP.LT.U32.AND P1, PT, R36, 0x20, P1 ;  /* 0x000000202400780c */ /* 0x000fe40000f21070 */
[----:B------:R-:W-:Y:S01]  /*1d20*/  ELECT P0, URZ, PT ;  /* 0x0000000000ff782f */ /* 0x000fe20003800000 */
[----:B------:R-:W-:-:S03]  /*1d30*/  ULEA UR16, UR9, UR8, 0xd ;  /* 0x0000000809107291 */ /* 0x000fc6000f8e68ff */
[----:B------:R-:W-:Y:S01]  /*1d40*/  ISETP.LT.U32.AND P0, PT, R36, 0x20, P0 ;  /* 0x000000202400780c */ /* 0x000fe20000701070 */
[----:B------:R-:W-:Y:S01]  /*1d50*/  UMOV UR19, UR14 ;  /* 0x0000000e00137c82 */ /* 0x000fe20008000000 */
[----:B------:R-:W-:Y:S02]  /*1d60*/  UIADD3 UR16, UPT, UPT, UR16, 0x8000, URZ ;  /* 0x0000800010107890 */ /* 0x000fe4000fffe0ff */
[----:B------:R-:W-:-:S03]  /*1d70*/  USHF.L.U32 UR5, UR4, 0x1f, URZ ;  /* 0x0000001f04057899 */ /* 0x000fc600080006ff */
[----:B------:R-:W-:Y:S01]  /*1d80*/  VOTEU.ANY UP0, P1 ;  /* 0x0000000000ff7886 */ /* 0x000fe20000800100 */
[----:B------:R3:W-:Y:S01]  /*1d90*/  @!P3 SYNCS.ARRIVE.TRANS64 RZ, [UR28+0xc000], R2 ;  /* 0x00c00002ffffb9a7 */ /* 0x0007e2000800001c */
[----:B------:R4:W-:Y:S06]  /*1da0*/  MEMBAR.ALL.CTA ;  /* 0x0000000000007992 */ /* 0x0009ec0000008000 */
[----:B----4-:R-:W4:Y:S01]  /*1db0*/  FENCE.VIEW.ASYNC.S ;  /* 0x00000000000073c6 */ /* 0x010f220000000000 */
[----:B------:R-:W-:Y:S01]  /*1dc0*/  @UP0 UIADD3 UR13, UPT, UPT, UR28, 0xc000, URZ ;  /* 0x0000c0001c0d0890 */ /* 0x000fe2000fffe0ff */
[----:B----4-:R-:W-:Y:S01]  /*1dd0*/  VOTEU.ANY UP0, P1 ;  /* 0x0000000000ff7886 */ /* 0x010fe20000800100 */
[----:B------:R-:W-:Y:S01]  /*1de0*/  VOTEU.ANY UP1, P0 ;  /* 0x0000000000ff7886 */ /* 0x000fe20000020100 */
[----:B---3--:R-:W-:-:S04]  /*1df0*/  IMAD.U32 R2, RZ, RZ, UR5 ;  /* 0x00000005ff027e24 */ /* 0x008fc8000f8e00ff */
[----:B------:R-:W-:Y:S01]  /*1e00*/  @UP1 UIADD3 UR17, UPT, UPT, UR28, 0xc000, URZ ;  /* 0x0000c0001c111890 */ /* 0x000fe2000fffe0ff */
[----:B------:R-:W-:Y:S01]  /*1e10*/  VOTEU.ANY UP1, P0 ;  /* 0x0000000000ff7886 */ /* 0x000fe20000020100 */
[----:B------:R-:W-:Y:S06]  /*1e20*/  BAR.SYNC.DEFER_BLOCKING 0x0 ;  /* 0x0000000000007b1d */ /* 0x000fec0000010000 */
[----:B------:R3:W-:Y:S01]  /*1e30*/  @UP0 UTMALDG.2D [UR12], [UR24] ;  /* 0x0000000c180005b4 */ /* 0x0007e20008008000 */
[----:B------:R-:W-:Y:S01]  /*1e40*/  UISETP.NE.U32.AND UP0, UPT, UR22, URZ, UPT ;  /* 0x000000ff1600728c */ /* 0x000fe2000bf05070 */
[----:B------:R-:W-:Y:S06]  /*1e50*/  BAR.SYNC.DEFER_BLOCKING 0x0 ;  /* 0x0000000000007b1d */ /* 0x000fec0000010000 */
[----:B------:R3:W-:Y:S02]  /*1e60*/  @UP1 UTMALDG.2D [UR16], [UR26] ;  /* 0x000000101a0015b4 */ /* 0x0007e40008008000 */
[----:B------:R-:W-:Y:S06]  /*1e70*/  BAR.SYNC.DEFER_BLOCKING 0x0 ;  /* 0x0000000000007b1d */ /* 0x000fec0000010000 */
[----:B------:R-:W4:Y:S02]  /*1e80*/  SYNCS.PHASECHK.TRANS64.TRYWAIT P0, [UR28+0xc000], R2 ;  /* 0x00c00002ff0075a7 */ /* 0x000f24000800111c */
[----:B---34-:R-:W-:Y:S05]  /*1e90*/  @!P0 BRA `(.L_x_59) ;  /* 0x0000000800808947 */ /* 0x018fea0003800000 */
.L_x_72:
        /* <DEDUP_REMOVED lines=11> */
[----:B------:R-:W-:Y:S02]  /*1f50*/  UIADD3 UR6, UP0, UPT, UR16, 0x2, URZ ;  /* 0x0000000210067890 */ /* 0x000fe4000ff1e0ff */
[----:B------:R-:W-:Y:S02]  /*1f60*/  UIADD3 UR32, UP1, UPT, UR30, 0x80, URZ ;  /* 0x000000801e207890 */ /* 0x000fe4000ff3e0ff */
[----:B------:R-:W-:Y:S02]  /*1f70*/  UIADD3 UR34, UP2, UPT, UR16, 0x4, URZ ;  /* 0x0000000410227890 */ /* 0x000fe4000ff5e0ff */
[----:B------:R-:W-:Y:S02]  /*1f80*/  UIADD3 UR36, UP3, UPT, UR30, 0x100, URZ ;  /* 0x000001001e247890 */ /* 0x000fe4000ff7e0ff */
[----:B------:R-:W-:-:S02]  /*1f90*/  UIADD3.X UR7, UPT, UPT, UR17, URZ, URZ, UP0, !UPT ;  /* 0x000000ff11077290 */ /* 0x000fc400087fe4ff */
[----:B------:R-:W-:Y:S02]  /*1fa0*/  UIADD3.X UR33, UPT, UPT, UR31, URZ, URZ, UP1, !UPT ;  /* 0x000000ff1f217290 */ /* 0x000fe40008ffe4ff */
[----:B------:R-:W-:Y:S02]  /*1fb0*/  UIADD3.X UR35, UPT, UPT, UR17, URZ, URZ, UP2, !UPT ;  /* 0x000000ff11237290 */ /* 0x000fe400097fe4ff */
[----:B------:R-:W-:Y:S01]  /*1fc0*/  UIADD3.X UR37, UPT, UPT, UR31, URZ, URZ, UP3, !UPT ;  /* 0x000000ff1f257290 */ /* 0x000fe20009ffe4ff */
        /* <DEDUP_REMOVED lines=8> */
[----:B------:R3:W-:Y:S01]  /*2050*/  UTCQMMA gdesc[UR10], gdesc[UR12], tmem[UR23], tmem[UR38], idesc[UR39], UPT ;  /* 0x00ff260c0a0075ea */ /* 0x0007e2000b800317 */
[----:B------:R-:W-:Y:S01]  /*2060*/  UMOV UR44, 0x0 ;  /* 0x00000000002c7882 */ /* 0x000fe20000000000 */
[----:B------:R-:W-:Y:S01]  /*2070*/  UMOV UR45, 0x8110010 ;  /* 0x08110010002d7882 */ /* 0x000fe20000000000 */
[----:B------:R3:W-:Y:S01]  /*2080*/  UTCQMMA gdesc[UR16], gdesc[UR30], tmem[UR23], tmem[UR40], idesc[UR41], UPT ;  /* 0x00ff281e100075ea */ /* 0x0007e2000b800317 */
[----:B------:R3:W-:Y:S01]  /*2090*/  UTCQMMA gdesc[UR6], gdesc[UR32], tmem[UR23], tmem[UR42], idesc[UR43], UPT ;  /* 0x00ff2a20060075ea */ /* 0x0007e2000b800317 */
[----:B------:R3:W-:Y:S01]  /*20a0*/  UTCQMMA gdesc[UR34], gdesc[UR36], tmem[UR23], tmem[UR44], idesc[UR45], UPT ;  /* 0x00ff2c24220075ea */ /* 0x0007e2000b800317 */
[----:B------:R-:W-:Y:S01]  /*20b0*/  NOP ;  /* 0x0000000000007918 */ /* 0x000fe20000000000 */
.L_x_60:
[----:B------:R-:W-:Y:S01]  /*20c0*/  ELECT P0, URZ, PT ;  /* 0x0000000000ff782f */ /* 0x000fe20003800000 */
[----:B---3--:R-:W-:-:S03]  /*20d0*/  UIADD3 UR6, UPT, UPT, UR28, 0xc010, URZ ;  /* 0x0000c0101c067890 */ /* 0x008fc6000fffe0ff */
[----:B------:R-:W-:Y:S01]  /*20e0*/  ISETP.LT.U32.AND P0, PT, R36, 0x20, P0 ;  /* 0x000000202400780c */ /* 0x000fe20000701070 */
[----:B------:R-:W-:-:S12]  /*20f0*/  UMOV UR7, URZ ;  /* 0x000000ff00077c82 */ /* 0x000fd80008000000 */
[----:B------:R-:W-:Y:S01]  /*2100*/  VOTEU.ANY UP0, P0 ;  /* 0x0000000000ff7886 */ /* 0x000fe20000000100 */
[----:B------:R-:W-:-:S04]  /*2110*/  VOTEU.ANY UP1, P0 ;  /* 0x0000000000ff7886 */ /* 0x000fc80000020100 */
[----:B------:R-:W-:Y:S02]  /*2120*/  @UP0 UMOV UR6, UR6 ;  /* 0x0000000600060c82 */ /* 0x000fe40008000000 */
[----:B------:R3:W-:Y:S01]  /*2130*/  @UP1 UTCBAR [UR6], URZ ;  /* 0x000000ff060013e9 */ /* 0x0007e200080000ff */
[----:B------:R-:W-:Y:S06]  /*2140*/  BAR.SYNC.DEFER_BLOCKING 0x0 ;  /* 0x0000000000007b1d */ /* 0x000fec0000010000 */
[----:B------:R-:W4:Y:S02]  /*2150*/  SYNCS.PHASECHK.TRANS64.TRYWAIT P0, [UR28+0xc010], R2 ;  /* 0x00c01002ff0075a7 */ /* 0x000f24000800111c */
[----:B---34-:R-:W-:Y:S05]  /*2160*/  @!P0 BRA `(.L_x_61) ;  /* 0x0000000400d88947 */ /* 0x018fea0003800000 */
.L_x_73:
[----:B------:R-:W-:Y:S02]  /*2170*/  UIADD3 UR9, UPT, UPT, UR9, 0x1, URZ ;  /* 0x0000000109097890 */ /* 0x000fe4000fffe0ff */
[----:B------:R-:W-:Y:S02]  /*2180*/  UIADD3 UR14, UPT, UPT, UR14, 0x80, URZ ;  /* 0x000000800e0e7890 */ /* 0x000fe4000fffe0ff */
[----:B------:R-:W-:-:S04]  /*2190*/  UISETP.NE.U32.AND UP0, UPT, UR9, 0x2, UPT ;  /* 0x000000020900788c */ /* 0x000fc8000bf05070 */
[----:B------:R-:W-:Y:S02]  /*21a0*/  USEL UR5, URZ, 0x1, UP0 ;  /* 0x00000001ff057887 */ /* 0x000fe40008000000 */
[----:B------:R-:W-:Y:S02]  /*21b0*/  USEL UR9, UR9, URZ, UP0 ;  /* 0x000000ff09097287 */ /* 0x000fe40008000000 */
[----:B--2---:R-:W-:Y:S02]  /*21c0*/  UISETP.GE.AND UP0, UPT, UR14, UR29, UPT ;  /* 0x0000001d0e00728c */ /* 0x004fe4000bf06270 */
[----:B------:R-:W-:-:S07]  /*21d0*/  ULOP3.LUT UR4, UR4, UR5, URZ, 0x3c, !UPT ;  /* 0x0000000504047292 */ /* 0x000fce000f8e3cff */
[----:B------:R-:W-:Y:S05]  /*21e0*/  BRA.U !UP0, `(.L_x_62) ;  /* 0xfffffff908b47547 */ /* 0x000fea000b83ffff */
.L_x_55:
[----:B----4-:R-:W-:Y:S06]  /*21f0*/  BAR.SYNC.DEFER_BLOCKING 0x0 ;  /* 0x0000000000007b1d */ /* 0x010fec0000010000 */
[----:B------:R-:W-:Y:S04]  /*2200*/  BSSY.RECONVERGENT B3, `(.L_x_63) ;  /* 0x0000004000037945 */ /* 0x000fe80003800200 */
[----:B------:R-:W-:Y:S05]  /*2210*/  @P3 BRA `(.L_x_64) ;  /* 0x0000000000083947 */ /* 0x000fea0003800000 */
[----:B------:R-:W2:Y:S02]  /*2220*/  SYNCS.CCTL.IV [UR8+0xc000] ;  /* 0x00c00000ff0079b1 */ /* 0x000ea40008000008 */
[----:B--2---:R-:W2:Y:S02]  /*2230*/  SYNCS.CCTL.IV [UR8+0xc010] ;  /* 0x00c01000ff0079b1 */ /* 0x004ea40008000008 */
.L_x_64:
[----:B------:R-:W-:Y:S05]  /*2240*/  BSYNC.RECONVERGENT B3 ;  /* 0x0000000000037941 */ /* 0x000fea0003800200 */
.L_x_63:
[----:B--2---:R-:W-:Y:S06]  /*2250*/  BAR.SYNC.DEFER_BLOCKING 0x0 ;  /* 0x0000000000007b1d */ /* 0x004fec0000010000 */
[----:B------:R-:W-:Y:S04]  /*2260*/  BSSY.RECONVERGENT B3, `(.L_x_65) ;  /* 0x0000004000037945 */ /* 0x000fe80003800200 */
[----:B------:R-:W-:Y:S05]  /*2270*/  @P3 BRA `(.L_x_66) ;  /* 0x0000000000083947 */ /* 0x000fea0003800000 */
[----:B------:R-:W2:Y:S02]  /*2280*/  SYNCS.CCTL.IV [UR8+0xc008] ;  /* 0x00c00800ff0079b1 */ /* 0x000ea40008000008 */
[----:B--2---:R-:W2:Y:S02]  /*2290*/  SYNCS.CCTL.IV [UR8+0xc018] ;  /* 0x00c01800ff0079b1 */ /* 0x004ea40008000008 */
.L_x_66:
[----:B------:R-:W-:Y:S05]  /*22a0*/  BSYNC.RECONVERGENT B3 ;  /* 0x0000000000037941 */ /* 0x000fea0003800200 */
.L_x_65:
[----:B------:R-:W-:Y:S01]  /*22b0*/  USHF.L.U32 UR4, UR22, 0x15, URZ ;  /* 0x0000001516047899 */ /* 0x000fe200080006ff */
[C---:B------:R-:W-:Y:S01]  /*22c0*/  IMAD.SHL.U32 R2, R0.reuse, 0x8, RZ ;  /* 0x0000000800027824 */ /* 0x040fe200078e00ff */
[----:B------:R-:W-:Y:S01]  /*22d0*/  USHF.L.U32 UR22, UR22, 0x3, URZ ;  /* 0x0000000316167899 */ /* 0x000fe200080006ff */
[----:B------:R-:W-:Y:S01]  /*22e0*/  SHF.R.U32.HI R3, RZ, 0x2, R0 ;  /* 0x00000002ff037819 */ /* 0x000fe20000011600 */
[----:B------:R-:W-:Y:S01]  /*22f0*/  ULOP3.LUT UR4, UR4, 0x600000, URZ, 0xc0, !UPT ;  /* 0x0060000004047892 */ /* 0x000fe2000f8ec0ff */
[----:B------:R-:W-:Y:S01]  /*2300*/  IMAD.SHL.U32 R0, R0, 0x40, RZ ;  /* 0x0000004000007824 */ /* 0x000fe200078e00ff */
[----:B------:R-:W-:Y:S01]  /*2310*/  ULOP3.LUT UR22, UR22, 0x20, URZ, 0xc0, !UPT ;  /* 0x0000002016167892 */ /* 0x000fe2000f8ec0ff */
[----:B------:R-:W-:Y:S02]  /*2320*/  LOP3.LUT R2, R2, 0x30, RZ, 0xc0, !PT ;  /* 0x0000003002027812 */ /* 0x000fe400078ec0ff */
[----:B------:R-:W-:Y:S01]  /*2330*/  ELECT P0, URZ, PT ;  /* 0x0000000000ff782f */ /* 0x000fe20003800000 */
[----:B------:R-:W-:Y:S01]  /*2340*/  UIADD3 UR4, UPT, UPT, UR22, UR4, UR23 ;  /* 0x0000000416047290 */ /* 0x000fe2000fffe017 */
[----:B------:R-:W-:Y:S01]  /*2350*/  LOP3.LUT R3, R2, 0x20, R3, 0x78, !PT ;  /* 0x0000002002037812 */ /* 0x000fe200078e7803 */
[----:B------:R-:W-:Y:S01]  /*2360*/  UMOV UR9, UR18 ;  /* 0x0000001200097c82 */ /* 0x000fe20008000000 */
[----:B------:R-:W-:Y:S01]  /*2370*/  ISETP.LT.U32.AND P0, PT, R36, 0x20, P0 ;  /* 0x000000202400780c */ /* 0x000fe20000701070 */
[----:B------:R-:W-:Y:S01]  /*2380*/  UMOV UR10, UR15 ;  /* 0x0000000f000a7c82 */ /* 0x000fe20008000000 */
[----:B------:R-:W-:-:S04]  /*2390*/  LOP3.LUT R0, R3, 0x1fc0, R0, 0xf8, !PT ;  /* 0x00001fc003007812 */ /* 0x000fc800078ef800 */
[----:B-----5:R-:W3:Y:S01]  /*23a0*/  LDTM.x32 R4, tmem[UR4] ;  /* 0x00000004000479ee */ /* 0x020ee200082c0000 */
[----:B------:R-:W-:Y:S01]  /*23b0*/  LOP3.LUT R2, R0, 0x10, RZ, 0x3c, !PT ;  /* 0x0000001000027812 */ /* 0x000fe200078e3cff */
[----:B------:R-:W-:-:S05]  /*23c0*/  NOP ;  /* 0x0000000000007918 */ /* 0x000fca0000000000 */
[----:B---3--:R-:W-:Y:S01]  /*23d0*/  VOTEU.ANY UP1, P0 ;  /* 0x0000000000ff7886 */ /* 0x008fe20000020100 */
[----:B------:R-:W-:Y:S01]  /*23e0*/  VOTEU.ANY UP0, P0 ;  /* 0x0000000000ff7886 */ /* 0x000fe20000000100 */
[----:B------:R-:W-:Y:S02]  /*23f0*/  F2FP.SATFINITE.E4M3.F32.PACK_AB_MERGE_C R6, R7, R6, RZ ;  /* 0x000000060706723e */ /* 0x000fe400048070ff */
[----:B------:R-:W-:Y:S02]  /*2400*/  F2FP.SATFINITE.E4M3.F32.PACK_AB_MERGE_C R10, R11, R10, RZ ;  /* 0x0000000a0b0a723e */ /* 0x000fe400048070ff */
[----:B------:R-:W-:Y:S02]  /*2410*/  F2FP.SATFINITE.E4M3.F32.PACK_AB_MERGE_C R14, R15, R14, RZ ;  /* 0x0000000e0f0e723e */ /* 0x000fe400048070ff */
[----:B------:R-:W-:Y:S02]  /*2420*/  F2FP.SATFINITE.E4M3.F32.PACK_AB_MERGE_C R7, R19, R18, RZ ;  /* 0x000000121307723e */ /* 0x000fe400048070ff */
[----:B------:R-:W-:-:S02]  /*2430*/  F2FP.SATFINITE.E4M3.F32.PACK_AB_MERGE_C R22, R23, R22, RZ ;  /* 0x000000161716723e */ /* 0x000fc400048070ff */
[----:B------:R-:W-:Y:S02]  /*2440*/  F2FP.SATFINITE.E4M3.F32.PACK_AB_MERGE_C R26, R27, R26, RZ ;  /* 0x0000001a1b1a723e */ /* 0x000fe400048070ff */
[----:B------:R-:W-:Y:S02]  /*2450*/  F2FP.SATFINITE.E4M3.F32.PACK_AB_MERGE_C R30, R31, R30, RZ ;  /* 0x0000001e1f1e723e */ /* 0x000fe400048070ff */
[----:B------:R-:W-:Y:S02]  /*2460*/  F2FP.SATFINITE.E4M3.F32.PACK_AB_MERGE_C R34, R35, R34, RZ ;  /* 0x000000222322723e */ /* 0x000fe400048070ff */
[----:B------:R-:W-:Y:S02]  /*2470*/  F2FP.SATFINITE.E4M3.F32.PACK_AB_MERGE_C R4, R5, R4, R6 ;  /* 0x000000040504723e */ /* 0x000fe40004807006 */
[----:B------:R-:W-:Y:S02]  /*2480*/  F2FP.SATFINITE.E4M3.F32.PACK_AB_MERGE_C R5, R9, R8, R10 ;  /* 0x000000080905723e */ /* 0x000fe4000480700a */
[----:B------:R-:W-:-:S02]  /*2490*/  F2FP.SATFINITE.E4M3.F32.PACK_AB_MERGE_C R6, R13, R12, R14 ;  /* 0x0000000c0d06723e */ /* 0x000fc4000480700e */
[----:B------:R-:W-:Y:S02]  /*24a0*/  F2FP.SATFINITE.E4M3.F32.PACK_AB_MERGE_C R7, R17, R16, R7 ;  /* 0x000000101107723e */ /* 0x000fe40004807007 */
[----:B------:R-:W-:Y:S02]  /*24b0*/  F2FP.SATFINITE.E4M3.F32.PACK_AB_MERGE_C R20, R21, R20, R22 ;  /* 0x000000141514723e */ /* 0x000fe40004807016 */
[----:B------:R-:W-:Y:S01]  /*24c0*/  F2FP.SATFINITE.E4M3.F32.PACK_AB_MERGE_C R21, R25, R24, R26 ;  /* 0x000000181915723e */ /* 0x000fe2000480701a */
[----:B--2---:R2:W-:Y:S01]  /*24d0*/  STS.128 [R0+UR8], R4 ;  /* 0x0000000400007988 */ /* 0x0045e20008000c08 */
[----:B------:R-:W-:Y:S02]  /*24e0*/  F2FP.SATFINITE.E4M3.F32.PACK_AB_MERGE_C R22, R29, R28, R30 ;  /* 0x0000001c1d16723e */ /* 0x000fe4000480701e */
[----:B------:R-:W-:-:S05]  /*24f0*/  F2FP.SATFINITE.E4M3.F32.PACK_AB_MERGE_C R23, R33, R32, R34 ;  /* 0x000000202117723e */ /* 0x000fca0004807022 */
[----:B------:R2:W-:Y:S01]  /*2500*/  STS.128 [R2+UR8], R20 ;  /* 0x0000001402007988 */ /* 0x0005e20008000c08 */
[----:B------:R3:W-:Y:S06]  /*2510*/  MEMBAR.ALL.CTA ;  /* 0x0000000000007992 */ /* 0x0007ec0000008000 */
[----:B---3--:R-:W3:Y:S02]  /*2520*/  FENCE.VIEW.ASYNC.S ;  /* 0x00000000000073c6 */ /* 0x008ee40000000000 */
[----:B---3--:R-:W-:Y:S06]  /*2530*/  BAR.SYNC.DEFER_BLOCKING 0x0 ;  /* 0x0000000000007b1d */ /* 0x008fec0000010000 */
[----:B------:R2:W-:Y:S01]  /*2540*/  @UP1 UTMASTG.2D [UR8], [UR20] ;  /* 0x00000008140013b5 */ /* 0x0005e20008008000 */
[----:B------:R0:W-:Y:S01]  /*2550*/  UTMACMDFLUSH ;  /* 0x00000000000079b7 */ /* 0x0001e20000000000 */
[----:B------:R-:W-:-:S04]  /*2560*/  DEPBAR.LE SB0, 0x0 ;  /* 0x000080000000791a */ /* 0x000fc80000000000 */
[----:B------:R-:W-:Y:S08]  /*2570*/  BAR.SYNC.DEFER_BLOCKING 0x0 ;  /* 0x0000000000007b1d */ /* 0x000ff00000010000 */
[----:B------:R-:W-:Y:S06]  /*2580*/  BAR.SYNC.DEFER_BLOCKING 0x0 ;  /* 0x0000000000007b1d */ /* 0x000fec0000010000 */
[----:B--2---:R-:W-:Y:S05]  /*2590*/  @P2 BRA `(.L_x_67) ;  /* 0x0000000000a02947 */ /* 0x004fea0003800000 */
[----:B------:R-:W2:Y:S01]  /*25a0*/  S2UR UR5, SR_CgaCtaId ;  /* 0x00000000000579c3 */ /* 0x000ea20000008800 */
[----:B------:R-:W-:Y:S01]  /*25b0*/  NOP ;  /* 0x0000000000007918 */ /* 0x000fe20000000000 */
[----:B------:R-:W-:Y:S01]  /*25c0*/  UMOV UR4, 0x50 ;  /* 0x0000005000047882 */ /* 0x000fe20000000000 */
[----:B------:R-:W-:Y:S02]  /*25d0*/  IMAD.U32 R0, RZ, RZ, UR23 ;  /* 0x00000017ff007e24 */ /* 0x000fe4000f8e00ff */
[----:B------:R-:W-:Y:S02]  /*25e0*/  IMAD.MOV.U32 R3, RZ, RZ, 0x3 ;  /* 0x00000003ff037424 */ /* 0x000fe400078e00ff */
[----:B------:R-:W-:Y:S01]  /*25f0*/  IMAD.MOV.U32 R7, RZ, RZ, 0x1 ;  /* 0x00000001ff077424 */ /* 0x000fe200078e00ff */
[----:B------:R-:W-:-:S04]  /*2600*/  LOP3.LUT R0, R0, 0xffff, RZ, 0xc0, !PT ;  /* 0x0000ffff00007812 */ /* 0x000fc800078ec0ff */
[----:B------:R-:W-:-:S05]  /*2610*/  SHF.R.U32.HI R0, RZ, 0x5, R0 ;  /* 0x00000005ff007819 */ /* 0x000fca0000011600 */
[----:B------:R-:W-:Y:S01]  /*2620*/  VIADD R2, R0, 0x10 ;  /* 0x0000001000027836 */ /* 0x000fe20000000000 */
[----:B------:R-:W-:Y:S01]  /*2630*/  SHF.L.U32 R0, R3, R0, RZ ;  /* 0x0000000003007219 */ /* 0x000fe200000006ff */
[----:B--2---:R-:W-:-:S03]  /*2640*/  ULEA UR6, UR5, UR4, 0x18 ;  /* 0x0000000405067291 */ /* 0x004fc6000f8ec0ff */
[----:B------:R-:W-:-:S04]  /*2650*/  SHF.L.U32 R3, R7, R2, RZ ;  /* 0x0000000207037219 */ /* 0x000fc800000006ff */
[----:B------:R-:W-:Y:S02]  /*2660*/  LOP3.LUT R0, R3, R0, RZ, 0xfc, !PT ;  /* 0x0000000003007212 */ /* 0x000fe400078efcff */
[----:B------:R-:W2:Y:S02]  /*2670*/  LDS R5, [UR6] ;  /* 0x00000006ff057984 */ /* 0x000ea40008000800 */
[C---:B------:R-:W-:Y:S02]  /*2680*/  LOP3.LUT R2, R0.reuse, 0xffff, RZ, 0xc0, !PT ;  /* 0x0000ffff00027812 */ /* 0x040fe400078ec0ff */
[----:B--2---:R-:W-:-:S04]  /*2690*/  LOP3.LUT R3, R0, 0xffff, R5, 0x80, !PT ;  /* 0x0000ffff00037812 */ /* 0x004fc800078e8005 */
[----:B------:R-:W-:-:S13]  /*26a0*/  ISETP.NE.AND P0, PT, R3, R2, PT ;  /* 0x000000020300720c */ /* 0x000fda0003f05270 */
[----:B------:R-:W-:Y:S05]  /*26b0*/  @P0 BRA `(.L_x_68) ;  /* 0x0000000000500947 */ /* 0x000fea0003800000 */
[----:B------:R-:W-:Y:S02]  /*26c0*/  SHF.R.U32.HI R5, RZ, 0x10, R5 ;  /* 0x00000010ff057819 */ /* 0x000fe40000011605 */
[----:B------:R-:W-:-:S04]  /*26d0*/  SHF.R.U32.HI R2, RZ, 0x10, R0 ;  /* 0x00000010ff027819 */ /* 0x000fc80000011600 */
[----:B------:R-:W-:-:S04]  /*26e0*/  LOP3.LUT R5, R5, R2, RZ, 0xc0, !PT ;  /* 0x0000000205057212 */ /* 0x000fc800078ec0ff */
[----:B------:R-:W-:-:S13]  /*26f0*/  ISETP.NE.AND P0, PT, R5, R2, PT ;  /* 0x000000020500720c */ /* 0x000fda0003f05270 */
[----:B------:R-:W-:Y:S05]  /*2700*/  @P0 BRA `(.L_x_69) ;  /* 0x0000000000300947 */ /* 0x000fea0003800000 */
[----:B------:R-:W-:Y:S01]  /*2710*/  R2UR UR4, R0 ;  /* 0x00000000000472ca */ /* 0x000fe200000e0000 */
[----:B------:R-:W-:Y:S01]  /*2720*/  VOTEU.ANY UR5, UPT, PT ;  /* 0x0000000000057886 */ /* 0x000fe200038e0100 */
[----:B------:R-:W2:Y:S01]  /*2730*/  S2R R0, SR_LANEID ;  /* 0x0000000000007919 */ /* 0x000ea20000000000 */
[----:B------:R-:W-:-:S10]  /*2740*/  UFLO.U32 UR5, UR5 ;  /* 0x00000005000572bd */ /* 0x000fd400080e0000 */
[----:B------:R-:W-:-:S06]  /*2750*/  ULOP3.LUT UR4, URZ, UR4, URZ, 0x33, !UPT ;  /* 0x00000004ff047292 */ /* 0x000fcc000f8e33ff */
[----:B------:R-:W-:-:S04]  /*2760*/  IMAD.U32 R2, RZ, RZ, UR4 ;  /* 0x00000004ff027e24 */ /* 0x000fc8000f8e00ff */
[----:B------:R-:W3:Y:S02]  /*2770*/  REDUX UR7, R2 ;  /* 0x00000000020773c4 */ /* 0x000ee40000000000 */
[----:B------:R4:W-:Y:S01]  /*2780*/  UTCATOMSWS.AND URZ, UR4 ;  /* 0x0000000400ff79e3 */ /* 0x0009e20008000000 */
[----:B--2---:R-:W-:Y:S01]  /*2790*/  ISETP.EQ.U32.AND P0, PT, R0, UR5, PT ;  /* 0x0000000500007c0c */ /* 0x004fe2000bf02070 */
[----:B---3--:R-:W-:-:S12]  /*27a0*/  IMAD.U32 R0, RZ, RZ, UR7 ;  /* 0x00000007ff007e24 */ /* 0x008fd8000f8e00ff */
[----:B------:R4:W-:Y:S01]  /*27b0*/  @P0 ATOMS.AND RZ, [UR6], R0 ;  /* 0x00000000ffff098c */ /* 0x0009e2000a800006 */
[----:B------:R-:W-:Y:S05]  /*27c0*/  BRA `(.L_x_67) ;  /* 0x0000000000147947 */ /* 0x000fea0003800000 */
.L_x_69:
[----:B------:R-:W-:-:S07]  /*27d0*/  MOV R2, 0x27f0 ;  /* 0x000027f000027802 */ /* 0x000fce0000000f00 */
[----:B-1----:R-:W-:Y:S05]  /*27e0*/  CALL.REL.NOINC `($__internal_0_$__cuda_sm10x_tcgen05_guardrail_trap_col_being_dealloced_not_returned_by_alloc) ;  /* 0x0000000000447944 */ /* 0x002fea0003c00000 */
[----:B------:R-:W-:Y:S05]  /*27f0*/  BRA `(.L_x_67) ;  /* 0x0000000000087947 */ /* 0x000fea0003800000 */
.L_x_68:
[----:B------:R-:W-:-:S07]  /*2800*/  MOV R2, 0x2820 ;  /* 0x0000282000027802 */ /* 0x000fce0000000f00 */
[----:B-1----:R-:W-:Y:S05]  /*2810*/  CALL.REL.NOINC `($__internal_2_$__cuda_sm10x_tcgen05_guardrail_trap_unallocated_columns_being_dealloced) ;  /* 0x0000000000507944 */ /* 0x002fea0003c00000 */
.L_x_67:
[----:B------:R-:W-:Y:S01]  /*2820*/  NOP ;  /* 0x0000000000007918 */ /* 0x000fe20000000000 */
[----:B----4-:R-:W-:Y:S05]  /*2830*/  EXIT ;  /* 0x000000000000794d */ /* 0x010fea0003800000 */
.L_x_56:
[----:B------:R-:W2:Y:S02]  /*2840*/  SYNCS.PHASECHK.TRANS64.TRYWAIT P0, [UR8+0xc000], RZ ;  /* 0x00c000ffff0075a7 */ /* 0x000ea40008001108 */
[----:B--2---:R-:W-:Y:S05]  /*2850*/  @!P0 BRA `(.L_x_56) ;  /* 0xfffffffc00f88947 */ /* 0x004fea000383ffff */
[----:B------:R-:W-:Y:S05]  /*2860*/  BRA `(.L_x_70) ;  /* 0xfffffff000587947 */ /* 0x000fea000383ffff */
.L_x_58:
[----:B------:R-:W2:Y:S02]  /*2870*/  SYNCS.PHASECHK.TRANS64.TRYWAIT P1, [UR8+0xc010], RZ ;  /* 0x00c010ffff0075a7 */ /* 0x000ea40008021108 */
[----:B--2---:R-:W-:Y:S05]  /*2880*/  @!P1 BRA `(.L_x_58) ;  /* 0xfffffffc00f89947 */ /* 0x004fea000383ffff */
[----:B------:R-:W-:Y:S05]  /*2890*/  BRA `(.L_x_71) ;  /* 0xfffffff000f47947 */ /* 0x000fea000383ffff */
.L_x_59:
[----:B------:R-:W3:Y:S02]  /*28a0*/  SYNCS.PHASECHK.TRANS64.TRYWAIT P0, [UR28+0xc000], R2 ;  /* 0x00c00002ff0075a7 */ /* 0x000ee4000800111c */
[----:B---3--:R-:W-:Y:S05]  /*28b0*/  @!P0 BRA `(.L_x_59) ;  /* 0xfffffffc00f88947 */ /* 0x008fea000383ffff */
[----:B------:R-:W-:Y:S05]  /*28c0*/  BRA `(.L_x_72) ;  /* 0xfffffff400747947 */ /* 0x000fea000383ffff */
.L_x_61:
[----:B------:R-:W3:Y:S02]  /*28d0*/  SYNCS.PHASECHK.TRANS64.TRYWAIT P0, [UR28+0xc010], R2 ;  /* 0x00c01002ff0075a7 */ /* 0x000ee4000800111c */
[----:B---3--:R-:W-:Y:S05]  /*28e0*/  @!P0 BRA `(.L_x_61) ;  /* 0xfffffffc00f88947 */ /* 0x008fea000383ffff */
[----:B------:R-:W-:Y:S05]  /*28f0*/  BRA `(.L_x_73) ;  /* 0xfffffff8001c7947 */ /* 0x000fea000383ffff */
        .weak           $__internal_0_$__cuda_sm10x_tcgen05_guardrail_trap_col_being_dealloced_not_returned_by_alloc
        .type           $__internal_0_$__cuda_sm10x_tcgen05_guardrail_trap_col_being_dealloced_not_returned_by_alloc,@function
        .size           $__internal_0_$__cuda_sm10x_tcgen05_guardrail_trap_col_being_dealloced_not_returned_by_alloc,($__internal_1_$__cuda_sm10x_tcgen05_guardrail_trap_phase_invalid_during_alloc - $__internal_0_$__cuda_sm10x_tcgen05_guardrail_trap_col_being_dealloced_not_returned_by_alloc)
$__internal_0_$__cuda_sm10x_tcgen05_guardrail_trap_col_being_dealloced_not_returned_by_alloc:
[----:B------:R-:W-:Y:S05]  /*2900*/  BPT.TRAP 0x1 ;  /* 0x000000040000795c */ /* 0x000fea0000300000 */
[----:B------:R-:W-:-:S04]  /*2910*/  IMAD.MOV.U32 R3, RZ, RZ, 0x0 ;  /* 0x00000000ff037424 */ /* 0x000fc800078e00ff */
[----:B------:R-:W-:Y:S05]  /*2920*/  RET.REL.NODEC R2 `(gluon_tcgen05) ;  /* 0xffffffd402b47950 */ /* 0x000fea0003c3ffff */
        .weak           $__internal_1_$__cuda_sm10x_tcgen05_guardrail_trap_phase_invalid_during_alloc
        .type           $__internal_1_$__cuda_sm10x_tcgen05_guardrail_trap_phase_invalid_during_alloc,@function
        .size           $__internal_1_$__cuda_sm10x_tcgen05_guardrail_trap_phase_invalid_during_alloc,($__internal_2_$__cuda_sm10x_tcgen05_guardrail_trap_unallocated_columns_being_dealloced - $__internal_1_$__cuda_sm10x_tcgen05_guardrail_trap_phase_invalid_during_alloc)
$__internal_1_$__cuda_sm10x_tcgen05_guardrail_trap_phase_invalid_during_alloc:
[----:B------:R-:W-:Y:S05]  /*2930*/  BPT.TRAP 0x1 ;  /* 0x000000040000795c */ /* 0x000fea0000300000 */
[----:B------:R-:W-:-:S04]  /*2940*/  IMAD.MOV.U32 R3, RZ, RZ, 0x0 ;  /* 0x00000000ff037424 */ /* 0x000fc800078e00ff */
[----:B------:R-:W-:Y:S05]  /*2950*/  RET.REL.NODEC R2 `(gluon_tcgen05) ;  /* 0xffffffd402a87950 */ /* 0x000fea0003c3ffff */
        .weak           $__internal_2_$__cuda_sm10x_tcgen05_guardrail_trap_unallocated_columns_being_dealloced
        .type           $__internal_2_$__cuda_sm10x_tcgen05_guardrail_trap_unallocated_columns_being_dealloced,@function
        .size           $__internal_2_$__cuda_sm10x_tcgen05_guardrail_trap_unallocated_columns_being_dealloced,(.L_x_77 - $__internal_2_$__cuda_sm10x_tcgen05_guardrail_trap_unallocated_columns_being_dealloced)
$__internal_2_$__cuda_sm10x_tcgen05_guardrail_trap_unallocated_columns_being_dealloced:
[----:B------:R-:W-:Y:S05]  /*2960*/  BPT.TRAP 0x1 ;  /* 0x000000040000795c */ /* 0x000fea0000300000 */
[----:B------:R-:W-:-:S04]  /*2970*/  IMAD.MOV.U32 R3, RZ, RZ, 0x0 ;  /* 0x00000000ff037424 */ /* 0x000fc800078e00ff */
[----:B------:R-:W-:Y:S05]  /*2980*/  RET.REL.NODEC R2 `(gluon_tcgen05) ;  /* 0xffffffd4029c7950 */ /* 0x000fea0003c3ffff */
.L_x_74:
[----:B------:R-:W-:-:S00]  /*2990*/  BRA `(.L_x_74) ;  /* 0xfffffffc00fc7947 */ /* 0x000fc0000383ffff */
[----:B------:R-:W-:-:S00]  /*29a0*/  NOP ;  /* 0x0000000000007918 */ /* 0x000fc00000000000 */
        /* <DEDUP_REMOVED lines=13> */
.L_x_77:


//--------------------- .nv.shared.gluon_tcgen05  --------------------------
	.section	.nv.shared.gluon_tcgen05,"aw",@nobits
	.sectionflags	@""
	.align	16
	.zero		1024


//--------------------- .nv.shared.reserved.0     --------------------------
	.section	.nv.shared.reserved.0,"aw",@nobits
	.align	8
	.weak		__nv_reservedSMEM_offset_0_alias
	.size		__nv_reservedSMEM_offset_0_alias, 0, 64
	.other		__nv_reservedSMEM_offset_0_alias,@"STO_CUDA_RESERVED_SHARED STV_DEFAULT"
__nv_reservedSMEM_offset_0_alias:
	.zero		0
.nv.shared.reserved.0:
	.zero		64
	.weak		__nv_reservedSMEM_allocation_phase
	.type		__nv_reservedSMEM_allocation_phase,@object
	.size		__nv_reservedSMEM_allocation_phase,(.L_0 - __nv_reservedSMEM_allocation_phase)
__nv_reservedSMEM_allocation_phase:
	.zero		1
.L_0:
	.zero		7
	.weak		__nv_reservedSMEM_devtool_atexit_pc
	.type		__nv_reservedSMEM_devtool_atexit_pc,@object
	.size		__nv_reservedSMEM_devtool_atexit_pc,(__nv_reservedSMEM_allocation_mask - __nv_reservedSMEM_devtool_atexit_pc)
__nv_reservedSMEM_devtool_atexit_pc:
	.zero		8
	.weak		__nv_reservedSMEM_allocation_mask
	.type		__nv_reservedSMEM_allocation_mask,@object
	.size		__nv_reservedSMEM_allocation_mask,(.L_2 - __nv_reservedSMEM_allocation_mask)
__nv_reservedSMEM_allocation_mask:
	.zero		4
.L_2:


//--------------------- .nv.constant0.gluon_tcgen05 --------------------------
	.section	.nv.constant0.gluon_tcgen05,"a",@progbits
	.sectionflags	@""
	.align	4
.nv.constant0.gluon_tcgen05:
	.zero		976


//--------------------- SYMBOLS --------------------------

	.type		.nv.reservedSmem.offset0,@object
	.size		.nv.reservedSmem.offset0,0x4
	.type		.nv.reservedSmem.cap,@object
	.size		.nv.reservedSmem.cap,0x4
